//
// Generated by NVIDIA NVVM Compiler
//
// Compiler Build ID: CL-36424714
// Cuda compilation tools, release 13.0, V13.0.88
// Based on NVVM 20.0.0
//

.version 9.0
.target sm_100
.address_size 64

	// .globl	_Z4Ht_1v
.func  (.param .b64 func_retval0) __internal_accurate_pow
(
	.param .b64 __internal_accurate_pow_param_0
)
;
.global .align 8 .b8 d_H[5308416];
.global .align 8 .b8 d_Ht[884736];
.global .align 1 .b8 d_image1[1048576];
.global .align 1 .b8 d_image2[1048576];
.global .align 8 .b8 d_g[216];
.global .align 8 .b8 d_g_can1[32768];
.global .align 8 .b8 d_g_nor1[32768];
.global .align 4 .b8 d_g_ang1[16384];
.shared .align 8 .b8 _ZZ9customAddPdS_iE5sdata[32768];
.global .align 8 .b8 d_weightedAVG_data_to_sum[884736];
.global .align 8 .b8 d_cuda_defcan_vars[16];
.global .align 8 .b8 d_cuda_defcan_to_sum[65536];
// _ZZ12cuda_defcan2vE6s_vars_$_0 has been demoted
// _ZZ12cuda_defcan2vE6s_vars_$_1 has been demoted

.visible .entry _Z4Ht_1v()
{
	.reg .pred 	%p<4>;
	.reg .b32 	%r<9>;
	.reg .b64 	%rd<10>;
	.reg .b64 	%fd<2>;

	mov.u32 	%r3, %ctaid.x;
	mov.u32 	%r4, %ntid.x;
	mov.u32 	%r5, %tid.x;
	mad.lo.s32 	%r1, %r3, %r4, %r5;
	mov.u32 	%r6, %ctaid.y;
	mov.u32 	%r7, %ntid.y;
	mov.u32 	%r8, %tid.y;
	mad.lo.s32 	%r2, %r6, %r7, %r8;
	setp.gt.u32 	%p1, %r2, 63;
	setp.gt.s32 	%p2, %r1, 1727;
	or.pred  	%p3, %p1, %p2;
	@%p3 bra 	$L__BB0_2;
	mul.wide.u32 	%rd1, %r2, 82944;
	mov.u64 	%rd2, d_H;
	add.s64 	%rd3, %rd2, %rd1;
	mul.wide.s32 	%rd4, %r1, 8;
	add.s64 	%rd5, %rd3, %rd4;
	ld.global.f64 	%fd1, [%rd5+69120];
	mul.wide.u32 	%rd6, %r2, 13824;
	mov.u64 	%rd7, d_Ht;
	add.s64 	%rd8, %rd7, %rd6;
	add.s64 	%rd9, %rd8, %rd4;
	st.global.f64 	[%rd9], %fd1;
$L__BB0_2:
	ret;

}
	// .globl	_Z4Ht_2v
.visible .entry _Z4Ht_2v()
{
	.reg .pred 	%p<4>;
	.reg .b32 	%r<9>;
	.reg .b64 	%rd<10>;
	.reg .b64 	%fd<2>;

	mov.u32 	%r3, %ctaid.x;
	mov.u32 	%r4, %ntid.x;
	mov.u32 	%r5, %tid.x;
	mad.lo.s32 	%r1, %r3, %r4, %r5;
	mov.u32 	%r6, %ctaid.y;
	mov.u32 	%r7, %ntid.y;
	mov.u32 	%r8, %tid.y;
	mad.lo.s32 	%r2, %r6, %r7, %r8;
	setp.gt.u32 	%p1, %r2, 63;
	setp.gt.s32 	%p2, %r1, 1727;
	or.pred  	%p3, %p1, %p2;
	@%p3 bra 	$L__BB1_2;
	mul.wide.u32 	%rd1, %r2, 82944;
	mov.u64 	%rd2, d_H;
	add.s64 	%rd3, %rd2, %rd1;
	mul.wide.s32 	%rd4, %r1, 8;
	add.s64 	%rd5, %rd3, %rd4;
	ld.global.f64 	%fd1, [%rd5];
	mul.wide.u32 	%rd6, %r2, 13824;
	mov.u64 	%rd7, d_Ht;
	add.s64 	%rd8, %rd7, %rd6;
	add.s64 	%rd9, %rd8, %rd4;
	st.global.f64 	[%rd9], %fd1;
$L__BB1_2:
	ret;

}
	// .globl	_Z4Ht_3id
.visible .entry _Z4Ht_3id(
	.param .u32 _Z4Ht_3id_param_0,
	.param .f64 _Z4Ht_3id_param_1
)
{
	.reg .pred 	%p<7>;
	.reg .b32 	%r<17>;
	.reg .b64 	%rd<14>;
	.reg .b64 	%fd<18>;

	ld.param.u32 	%r3, [_Z4Ht_3id_param_0];
	ld.param.f64 	%fd1, [_Z4Ht_3id_param_1];
	mov.u32 	%r4, %ctaid.x;
	mov.u32 	%r5, %ntid.x;
	mov.u32 	%r6, %tid.x;
	mad.lo.s32 	%r1, %r4, %r5, %r6;
	mov.u32 	%r7, %ctaid.y;
	mov.u32 	%r8, %ntid.y;
	mov.u32 	%r9, %tid.y;
	mad.lo.s32 	%r2, %r7, %r8, %r9;
	setp.gt.u32 	%p1, %r2, 63;
	setp.gt.s32 	%p2, %r1, 1727;
	or.pred  	%p3, %p1, %p2;
	@%p3 bra 	$L__BB2_2;
	add.s32 	%r10, %r3, -4;
	cvt.rn.f64.s32 	%fd2, %r10;
	mov.f64 	%fd3, 0d4000000000000000;
	{
	.reg .b32 %temp; 
	mov.b64 	{%temp, %r11}, %fd3;
	}
	{
	.reg .b32 %temp; 
	mov.b64 	{%temp, %r12}, %fd2;
	}
	shr.u32 	%r13, %r12, 20;
	and.b32  	%r14, %r13, 2047;
	add.s32 	%r15, %r14, -1012;
	mov.b64 	%rd1, %fd2;
	shl.b64 	%rd2, %rd1, %r15;
	setp.eq.s64 	%p4, %rd2, -9223372036854775808;
	{ // callseq 0, 0
	.param .b64 param0;
	st.param.f64 	[param0], %fd2;
	.param .b64 retval0;
	call.uni (retval0), 
	__internal_accurate_pow, 
	(
	param0
	);
	ld.param.f64 	%fd4, [retval0];
	} // callseq 0
	setp.lt.s32 	%p5, %r11, 0;
	neg.f64 	%fd6, %fd4;
	selp.f64 	%fd7, %fd6, %fd4, %p4;
	selp.f64 	%fd8, %fd7, %fd4, %p5;
	setp.eq.s32 	%p6, %r10, 0;
	selp.f64 	%fd9, 0d3FF0000000000000, %fd8, %p6;
	mul.f64 	%fd10, %fd9, 0d3FE0000000000000;
	mul.wide.u32 	%rd4, %r2, 82944;
	mov.u64 	%rd5, d_H;
	add.s64 	%rd6, %rd5, %rd4;
	mad.lo.s32 	%r16, %r3, 1728, %r1;
	mul.wide.s32 	%rd7, %r16, 8;
	add.s64 	%rd8, %rd6, %rd7;
	ld.global.f64 	%fd11, [%rd8];
	ld.global.f64 	%fd12, [%rd8+13824];
	sub.f64 	%fd13, %fd12, %fd11;
	sub.f64 	%fd14, %fd9, %fd10;
	div.rn.f64 	%fd15, %fd13, %fd14;
	sub.f64 	%fd16, %fd1, %fd10;
	fma.rn.f64 	%fd17, %fd16, %fd15, %fd11;
	mul.wide.u32 	%rd9, %r2, 13824;
	mov.u64 	%rd10, d_Ht;
	add.s64 	%rd11, %rd10, %rd9;
	mul.wide.s32 	%rd12, %r1, 8;
	add.s64 	%rd13, %rd11, %rd12;
	st.global.f64 	[%rd13], %fd17;
$L__BB2_2:
	ret;

}
	// .globl	_Z11weightedAVGv
.visible .entry _Z11weightedAVGv()
{
	.reg .pred 	%p<17>;
	.reg .b32 	%r<24>;
	.reg .b64 	%rd<28>;
	.reg .b64 	%fd<98>;

	mov.u32 	%r10, %ctaid.x;
	mov.u32 	%r1, %ntid.x;
	mov.u32 	%r2, %tid.x;
	mad.lo.s32 	%r3, %r10, %r1, %r2;
	mov.u32 	%r11, %ctaid.y;
	mov.u32 	%r12, %ntid.y;
	mov.u32 	%r4, %tid.y;
	mad.lo.s32 	%r5, %r11, %r12, %r4;
	setp.gt.u32 	%p1, %r5, 63;
	setp.gt.s32 	%p2, %r3, 63;
	or.pred  	%p3, %p1, %p2;
	@%p3 bra 	$L__BB3_26;
	add.s32 	%r14, %r5, -32;
	cvt.rn.f64.s32 	%fd1, %r14;
	add.s32 	%r15, %r3, -32;
	cvt.rn.f64.s32 	%fd2, %r15;
	mul.wide.u32 	%rd7, %r5, 256;
	mov.u64 	%rd8, d_g_ang1;
	add.s64 	%rd9, %rd8, %rd7;
	mul.wide.s32 	%rd10, %r3, 4;
	add.s64 	%rd11, %rd9, %rd10;
	ld.global.u32 	%r16, [%rd11];
	mul.wide.u32 	%rd12, %r5, 13824;
	mov.u64 	%rd13, d_Ht;
	add.s64 	%rd14, %rd13, %rd12;
	mad.lo.s32 	%r17, %r16, 192, %r3;
	add.s32 	%r18, %r17, 192;
	mul.wide.s32 	%rd15, %r18, 8;
	add.s64 	%rd16, %rd14, %rd15;
	ld.global.f64 	%fd3, [%rd16];
	mul.wide.u32 	%rd17, %r5, 512;
	mov.u64 	%rd18, d_g_can1;
	add.s64 	%rd19, %rd18, %rd17;
	mul.wide.s32 	%rd20, %r3, 8;
	add.s64 	%rd21, %rd19, %rd20;
	ld.global.f64 	%fd4, [%rd21];
	mul.f64 	%fd5, %fd3, %fd4;
	ld.global.f64 	%fd6, [%rd16+512];
	mul.f64 	%fd7, %fd4, %fd6;
	ld.global.f64 	%fd8, [%rd16+1024];
	mul.f64 	%fd9, %fd8, %fd4;
	shl.b32 	%r19, %r5, 6;
	add.s32 	%r20, %r19, %r3;
	mov.u64 	%rd22, d_weightedAVG_data_to_sum;
	mul.wide.s32 	%rd23, %r20, 8;
	add.s64 	%rd24, %rd22, %rd23;
	st.global.f64 	[%rd24], %fd5;
	st.global.f64 	[%rd24+688128], %fd7;
	st.global.f64 	[%rd24+720896], %fd9;
	mul.f64 	%fd10, %fd5, %fd2;
	st.global.f64 	[%rd24+98304], %fd10;
	mul.f64 	%fd11, %fd10, %fd2;
	st.global.f64 	[%rd24+131072], %fd11;
	mul.f64 	%fd12, %fd11, %fd2;
	st.global.f64 	[%rd24+163840], %fd12;
	mul.f64 	%fd13, %fd12, %fd2;
	st.global.f64 	[%rd24+196608], %fd13;
	mul.f64 	%fd14, %fd5, %fd1;
	st.global.f64 	[%rd24+229376], %fd14;
	mul.f64 	%fd15, %fd14, %fd1;
	st.global.f64 	[%rd24+262144], %fd15;
	mul.f64 	%fd16, %fd15, %fd1;
	st.global.f64 	[%rd24+294912], %fd16;
	mul.f64 	%fd17, %fd16, %fd1;
	st.global.f64 	[%rd24+327680], %fd17;
	mul.f64 	%fd18, %fd10, %fd1;
	st.global.f64 	[%rd24+360448], %fd18;
	mul.f64 	%fd19, %fd11, %fd1;
	st.global.f64 	[%rd24+393216], %fd19;
	mul.f64 	%fd20, %fd12, %fd1;
	st.global.f64 	[%rd24+425984], %fd20;
	mul.f64 	%fd21, %fd18, %fd1;
	st.global.f64 	[%rd24+458752], %fd21;
	mul.f64 	%fd22, %fd19, %fd1;
	st.global.f64 	[%rd24+491520], %fd22;
	mul.f64 	%fd23, %fd21, %fd1;
	st.global.f64 	[%rd24+524288], %fd23;
	mul.f64 	%fd24, %fd7, %fd2;
	st.global.f64 	[%rd24+557056], %fd24;
	mul.f64 	%fd25, %fd7, %fd1;
	st.global.f64 	[%rd24+589824], %fd25;
	mul.f64 	%fd26, %fd9, %fd2;
	st.global.f64 	[%rd24+622592], %fd26;
	mul.f64 	%fd27, %fd9, %fd1;
	st.global.f64 	[%rd24+655360], %fd27;
	mul.f64 	%fd28, %fd24, %fd2;
	st.global.f64 	[%rd24+753664], %fd28;
	mul.f64 	%fd29, %fd26, %fd1;
	st.global.f64 	[%rd24+786432], %fd29;
	mul.f64 	%fd30, %fd24, %fd1;
	st.global.f64 	[%rd24+819200], %fd30;
	mul.f64 	%fd31, %fd27, %fd1;
	st.global.f64 	[%rd24+851968], %fd31;
	bar.sync 	0;
	mad.lo.s32 	%r6, %r4, %r1, %r2;
	shl.b32 	%r21, %r6, 3;
	mov.u32 	%r22, _ZZ9customAddPdS_iE5sdata;
	add.s32 	%r7, %r22, %r21;
	add.s64 	%rd26, %rd24, 32768;
	mov.u64 	%rd25, d_g;
	add.s64 	%rd27, %rd25, 8;
	mov.b32 	%r23, 0;
$L__BB3_2:
	setp.gt.u32 	%p4, %r6, 511;
	ld.global.f64 	%fd32, [%rd26+-32768];
	st.shared.f64 	[%r7], %fd32;
	bar.sync 	0;
	@%p4 bra 	$L__BB3_4;
	ld.shared.f64 	%fd33, [%r7+4096];
	ld.shared.f64 	%fd34, [%r7];
	add.f64 	%fd35, %fd33, %fd34;
	st.shared.f64 	[%r7], %fd35;
$L__BB3_4:
	setp.gt.u32 	%p5, %r6, 255;
	bar.sync 	0;
	@%p5 bra 	$L__BB3_6;
	ld.shared.f64 	%fd36, [%r7+2048];
	ld.shared.f64 	%fd37, [%r7];
	add.f64 	%fd38, %fd36, %fd37;
	st.shared.f64 	[%r7], %fd38;
$L__BB3_6:
	setp.gt.u32 	%p6, %r6, 127;
	bar.sync 	0;
	@%p6 bra 	$L__BB3_8;
	ld.shared.f64 	%fd39, [%r7+1024];
	ld.shared.f64 	%fd40, [%r7];
	add.f64 	%fd41, %fd39, %fd40;
	st.shared.f64 	[%r7], %fd41;
$L__BB3_8:
	setp.gt.u32 	%p7, %r6, 63;
	bar.sync 	0;
	@%p7 bra 	$L__BB3_10;
	ld.shared.f64 	%fd42, [%r7+512];
	ld.shared.f64 	%fd43, [%r7];
	add.f64 	%fd44, %fd42, %fd43;
	st.shared.f64 	[%r7], %fd44;
$L__BB3_10:
	setp.gt.u32 	%p8, %r6, 31;
	bar.sync 	0;
	@%p8 bra 	$L__BB3_13;
	setp.ne.s32 	%p9, %r6, 0;
	ld.shared.f64 	%fd45, [%r7+256];
	ld.shared.f64 	%fd46, [%r7];
	add.f64 	%fd47, %fd45, %fd46;
	st.shared.f64 	[%r7], %fd47;
	bar.sync 	0;
	ld.shared.f64 	%fd48, [%r7+128];
	ld.shared.f64 	%fd49, [%r7];
	add.f64 	%fd50, %fd48, %fd49;
	st.shared.f64 	[%r7], %fd50;
	bar.sync 	0;
	ld.shared.f64 	%fd51, [%r7+64];
	ld.shared.f64 	%fd52, [%r7];
	add.f64 	%fd53, %fd51, %fd52;
	st.shared.f64 	[%r7], %fd53;
	bar.sync 	0;
	ld.shared.f64 	%fd54, [%r7+32];
	ld.shared.f64 	%fd55, [%r7];
	add.f64 	%fd56, %fd54, %fd55;
	st.shared.f64 	[%r7], %fd56;
	bar.sync 	0;
	ld.shared.f64 	%fd57, [%r7+16];
	ld.shared.f64 	%fd58, [%r7];
	add.f64 	%fd59, %fd57, %fd58;
	st.shared.f64 	[%r7], %fd59;
	bar.sync 	0;
	ld.shared.f64 	%fd60, [%r7+8];
	ld.shared.f64 	%fd61, [%r7];
	add.f64 	%fd62, %fd60, %fd61;
	st.shared.f64 	[%r7], %fd62;
	bar.sync 	0;
	@%p9 bra 	$L__BB3_13;
	ld.shared.f64 	%fd63, [_ZZ9customAddPdS_iE5sdata];
	atom.global.add.f64 	%fd64, [%rd27+-8], %fd63;
$L__BB3_13:
	setp.eq.s32 	%p10, %r23, 26;
	@%p10 bra 	$L__BB3_26;
	setp.gt.u32 	%p11, %r6, 511;
	ld.global.f64 	%fd65, [%rd26];
	st.shared.f64 	[%r7], %fd65;
	bar.sync 	0;
	@%p11 bra 	$L__BB3_16;
	ld.shared.f64 	%fd66, [%r7+4096];
	ld.shared.f64 	%fd67, [%r7];
	add.f64 	%fd68, %fd66, %fd67;
	st.shared.f64 	[%r7], %fd68;
$L__BB3_16:
	setp.gt.u32 	%p12, %r6, 255;
	bar.sync 	0;
	@%p12 bra 	$L__BB3_18;
	ld.shared.f64 	%fd69, [%r7+2048];
	ld.shared.f64 	%fd70, [%r7];
	add.f64 	%fd71, %fd69, %fd70;
	st.shared.f64 	[%r7], %fd71;
$L__BB3_18:
	setp.gt.u32 	%p13, %r6, 127;
	bar.sync 	0;
	@%p13 bra 	$L__BB3_20;
	ld.shared.f64 	%fd72, [%r7+1024];
	ld.shared.f64 	%fd73, [%r7];
	add.f64 	%fd74, %fd72, %fd73;
	st.shared.f64 	[%r7], %fd74;
$L__BB3_20:
	setp.gt.u32 	%p14, %r6, 63;
	bar.sync 	0;
	@%p14 bra 	$L__BB3_22;
	ld.shared.f64 	%fd75, [%r7+512];
	ld.shared.f64 	%fd76, [%r7];
	add.f64 	%fd77, %fd75, %fd76;
	st.shared.f64 	[%r7], %fd77;
$L__BB3_22:
	setp.gt.u32 	%p15, %r6, 31;
	bar.sync 	0;
	@%p15 bra 	$L__BB3_25;
	setp.ne.s32 	%p16, %r6, 0;
	ld.shared.f64 	%fd78, [%r7+256];
	ld.shared.f64 	%fd79, [%r7];
	add.f64 	%fd80, %fd78, %fd79;
	st.shared.f64 	[%r7], %fd80;
	bar.sync 	0;
	ld.shared.f64 	%fd81, [%r7+128];
	ld.shared.f64 	%fd82, [%r7];
	add.f64 	%fd83, %fd81, %fd82;
	st.shared.f64 	[%r7], %fd83;
	bar.sync 	0;
	ld.shared.f64 	%fd84, [%r7+64];
	ld.shared.f64 	%fd85, [%r7];
	add.f64 	%fd86, %fd84, %fd85;
	st.shared.f64 	[%r7], %fd86;
	bar.sync 	0;
	ld.shared.f64 	%fd87, [%r7+32];
	ld.shared.f64 	%fd88, [%r7];
	add.f64 	%fd89, %fd87, %fd88;
	st.shared.f64 	[%r7], %fd89;
	bar.sync 	0;
	ld.shared.f64 	%fd90, [%r7+16];
	ld.shared.f64 	%fd91, [%r7];
	add.f64 	%fd92, %fd90, %fd91;
	st.shared.f64 	[%r7], %fd92;
	bar.sync 	0;
	ld.shared.f64 	%fd93, [%r7+8];
	ld.shared.f64 	%fd94, [%r7];
	add.f64 	%fd95, %fd93, %fd94;
	st.shared.f64 	[%r7], %fd95;
	bar.sync 	0;
	@%p16 bra 	$L__BB3_25;
	ld.shared.f64 	%fd96, [_ZZ9customAddPdS_iE5sdata];
	atom.global.add.f64 	%fd97, [%rd27], %fd96;
$L__BB3_25:
	add.s32 	%r23, %r23, 2;
	add.s64 	%rd27, %rd27, 16;
	add.s64 	%rd26, %rd26, 65536;
	bra.uni 	$L__BB3_2;
$L__BB3_26:
	ret;

}
	// .globl	_Z13cuda_roberts8v
.visible .entry _Z13cuda_roberts8v()
{
	.reg .pred 	%p<30>;
	.reg .b32 	%r<33>;
	.reg .b64 	%rd<87>;
	.reg .b64 	%fd<48>;

	mov.u32 	%r5, %ctaid.x;
	mov.u32 	%r6, %ntid.x;
	mov.u32 	%r7, %tid.x;
	mad.lo.s32 	%r1, %r5, %r6, %r7;
	mov.u32 	%r8, %ctaid.y;
	mov.u32 	%r9, %ntid.y;
	mov.u32 	%r10, %tid.y;
	mad.lo.s32 	%r2, %r8, %r9, %r10;
	setp.gt.u32 	%p1, %r2, 63;
	setp.gt.s32 	%p2, %r1, 63;
	or.pred  	%p3, %p1, %p2;
	@%p3 bra 	$L__BB4_34;
	setp.lt.u32 	%p4, %r2, 63;
	setp.lt.s32 	%p5, %r1, 63;
	and.pred  	%p6, %p4, %p5;
	@%p6 bra 	$L__BB4_3;
	mul.wide.u32 	%rd76, %r2, 256;
	mov.u64 	%rd77, d_g_ang1;
	add.s64 	%rd78, %rd77, %rd76;
	mul.wide.s32 	%rd79, %r1, 4;
	add.s64 	%rd80, %rd78, %rd79;
	mov.b32 	%r32, -1;
	st.global.u32 	[%rd80], %r32;
	mul.wide.u32 	%rd81, %r2, 512;
	mov.u64 	%rd82, d_g_nor1;
	add.s64 	%rd83, %rd82, %rd81;
	mul.wide.s32 	%rd84, %r1, 8;
	add.s64 	%rd85, %rd83, %rd84;
	mov.b64 	%rd86, 0;
	st.global.u64 	[%rd85], %rd86;
	bra.uni 	$L__BB4_34;
$L__BB4_3:
	mul.wide.u32 	%rd1, %r2, 1024;
	mov.u64 	%rd2, d_image1;
	add.s64 	%rd3, %rd2, %rd1;
	cvt.s64.s32 	%rd4, %r1;
	add.s64 	%rd5, %rd3, %rd4;
	ld.global.u8 	%r11, [%rd5+1];
	ld.global.u8 	%r12, [%rd5+1024];
	sub.s32 	%r3, %r11, %r12;
	cvt.rn.f64.s32 	%fd1, %r3;
	ld.global.u8 	%r13, [%rd5];
	ld.global.u8 	%r14, [%rd5+1025];
	sub.s32 	%r4, %r13, %r14;
	cvt.rn.f64.s32 	%fd2, %r4;
	mul.f64 	%fd14, %fd2, %fd2;
	fma.rn.f64 	%fd15, %fd1, %fd1, %fd14;
	sqrt.rn.f64 	%fd16, %fd15;
	mul.wide.u32 	%rd6, %r2, 512;
	mov.u64 	%rd7, d_g_nor1;
	add.s64 	%rd8, %rd7, %rd6;
	mul.wide.s32 	%rd9, %r1, 8;
	add.s64 	%rd10, %rd8, %rd9;
	st.global.f64 	[%rd10], %fd16;
	setp.neu.f64 	%p7, %fd15, 0d0000000000000000;
	setp.geu.f64 	%p8, %fd15, 0d4079000000000000;
	and.pred  	%p9, %p7, %p8;
	@%p9 bra 	$L__BB4_5;
	mul.wide.u32 	%rd71, %r2, 256;
	mov.u64 	%rd72, d_g_ang1;
	add.s64 	%rd73, %rd72, %rd71;
	mul.wide.s32 	%rd74, %r1, 4;
	add.s64 	%rd75, %rd73, %rd74;
	mov.b32 	%r31, -1;
	st.global.u32 	[%rd75], %r31;
	bra.uni 	$L__BB4_34;
$L__BB4_5:
	setp.ne.s32 	%p10, %r3, 0;
	@%p10 bra 	$L__BB4_11;
	setp.lt.s32 	%p28, %r4, 1;
	@%p28 bra 	$L__BB4_8;
	mul.wide.u32 	%rd66, %r2, 256;
	mov.u64 	%rd67, d_g_ang1;
	add.s64 	%rd68, %rd67, %rd66;
	mul.wide.s32 	%rd69, %r1, 4;
	add.s64 	%rd70, %rd68, %rd69;
	mov.b32 	%r30, 3;
	st.global.u32 	[%rd70], %r30;
	bra.uni 	$L__BB4_34;
$L__BB4_8:
	setp.gt.s32 	%p29, %r4, -1;
	@%p29 bra 	$L__BB4_10;
	mul.wide.u32 	%rd61, %r2, 256;
	mov.u64 	%rd62, d_g_ang1;
	add.s64 	%rd63, %rd62, %rd61;
	mul.wide.s32 	%rd64, %r1, 4;
	add.s64 	%rd65, %rd63, %rd64;
	mov.b32 	%r29, 7;
	st.global.u32 	[%rd65], %r29;
	bra.uni 	$L__BB4_34;
$L__BB4_10:
	mul.wide.u32 	%rd56, %r2, 256;
	mov.u64 	%rd57, d_g_ang1;
	add.s64 	%rd58, %rd57, %rd56;
	mul.wide.s32 	%rd59, %r1, 4;
	add.s64 	%rd60, %rd58, %rd59;
	mov.b32 	%r28, -1;
	st.global.u32 	[%rd60], %r28;
	bra.uni 	$L__BB4_34;
$L__BB4_11:
	abs.f64 	%fd3, %fd1;
	abs.f64 	%fd4, %fd2;
	setp.leu.f64 	%p11, %fd4, %fd3;
	setp.gt.f64 	%p12, %fd4, %fd3;
	selp.f64 	%fd5, %fd4, %fd3, %p12;
	selp.f64 	%fd17, %fd3, %fd4, %p12;
	div.rn.f64 	%fd18, %fd17, %fd5;
	mul.f64 	%fd19, %fd18, %fd18;
	fma.rn.f64 	%fd20, %fd19, 0dBEF53E1D2A25FF7E, 0d3F2D3B63DBB65B49;
	fma.rn.f64 	%fd21, %fd20, %fd19, 0dBF5312788DDE082E;
	fma.rn.f64 	%fd22, %fd21, %fd19, 0d3F6F9690C8249315;
	fma.rn.f64 	%fd23, %fd22, %fd19, 0dBF82CF5AABC7CF0D;
	fma.rn.f64 	%fd24, %fd23, %fd19, 0d3F9162B0B2A3BFDE;
	fma.rn.f64 	%fd25, %fd24, %fd19, 0dBF9A7256FEB6FC6B;
	fma.rn.f64 	%fd26, %fd25, %fd19, 0d3FA171560CE4A489;
	fma.rn.f64 	%fd27, %fd26, %fd19, 0dBFA4F44D841450E4;
	fma.rn.f64 	%fd28, %fd27, %fd19, 0d3FA7EE3D3F36BB95;
	fma.rn.f64 	%fd29, %fd28, %fd19, 0dBFAAD32AE04A9FD1;
	fma.rn.f64 	%fd30, %fd29, %fd19, 0d3FAE17813D66954F;
	fma.rn.f64 	%fd31, %fd30, %fd19, 0dBFB11089CA9A5BCD;
	fma.rn.f64 	%fd32, %fd31, %fd19, 0d3FB3B12B2DB51738;
	fma.rn.f64 	%fd33, %fd32, %fd19, 0dBFB745D022F8DC5C;
	fma.rn.f64 	%fd34, %fd33, %fd19, 0d3FBC71C709DFE927;
	fma.rn.f64 	%fd35, %fd34, %fd19, 0dBFC2492491FA1744;
	fma.rn.f64 	%fd36, %fd35, %fd19, 0d3FC99999999840D2;
	fma.rn.f64 	%fd37, %fd36, %fd19, 0dBFD555555555544C;
	mul.f64 	%fd38, %fd19, %fd37;
	fma.rn.f64 	%fd6, %fd38, %fd18, %fd18;
	@%p11 bra 	$L__BB4_13;
	{
	.reg .b32 %temp; 
	mov.b64 	{%temp, %r16}, %fd1;
	}
	setp.lt.s32 	%p14, %r16, 0;
	neg.f64 	%fd41, %fd6;
	selp.f64 	%fd42, %fd6, %fd41, %p14;
	add.f64 	%fd46, %fd42, 0d3FF921FB54442D18;
	bra.uni 	$L__BB4_14;
$L__BB4_13:
	{
	.reg .b32 %temp; 
	mov.b64 	{%temp, %r15}, %fd1;
	}
	setp.lt.s32 	%p13, %r15, 0;
	mov.f64 	%fd39, 0d400921FB54442D18;
	sub.f64 	%fd40, %fd39, %fd6;
	selp.f64 	%fd46, %fd40, %fd6, %p13;
$L__BB4_14:
	setp.neu.f64 	%p15, %fd5, 0d0000000000000000;
	@%p15 bra 	$L__BB4_16;
	{
	.reg .b32 %temp; 
	mov.b64 	{%temp, %r18}, %fd1;
	}
	setp.lt.s32 	%p18, %r18, 0;
	selp.f64 	%fd47, 0d400921FB54442D18, 0d0000000000000000, %p18;
	bra.uni 	$L__BB4_17;
$L__BB4_16:
	setp.eq.f64 	%p16, %fd3, %fd4;
	{
	.reg .b32 %temp; 
	mov.b64 	{%temp, %r17}, %fd1;
	}
	setp.lt.s32 	%p17, %r17, 0;
	selp.f64 	%fd43, 0d4002D97C7F3321D2, 0d3FE921FB54442D18, %p17;
	selp.f64 	%fd47, %fd43, %fd46, %p16;
$L__BB4_17:
	add.rn.f64 	%fd44, %fd3, %fd4;
	setp.nan.f64 	%p19, %fd44, %fd44;
	copysign.f64 	%fd45, %fd2, %fd47;
	selp.f64 	%fd13, %fd44, %fd45, %p19;
	setp.leu.f64 	%p20, %fd13, 0d4005FDBBE3707D41;
	@%p20 bra 	$L__BB4_19;
	mul.wide.u32 	%rd51, %r2, 256;
	mov.u64 	%rd52, d_g_ang1;
	add.s64 	%rd53, %rd52, %rd51;
	mul.wide.s32 	%rd54, %r1, 4;
	add.s64 	%rd55, %rd53, %rd54;
	mov.b32 	%r27, 5;
	st.global.u32 	[%rd55], %r27;
	bra.uni 	$L__BB4_34;
$L__BB4_19:
	setp.leu.f64 	%p21, %fd13, 0d3FFF6A7A20578E5C;
	@%p21 bra 	$L__BB4_21;
	mul.wide.u32 	%rd46, %r2, 256;
	mov.u64 	%rd47, d_g_ang1;
	add.s64 	%rd48, %rd47, %rd46;
	mul.wide.s32 	%rd49, %r1, 4;
	add.s64 	%rd50, %rd48, %rd49;
	mov.b32 	%r26, 4;
	st.global.u32 	[%rd50], %r26;
	bra.uni 	$L__BB4_34;
$L__BB4_21:
	setp.leu.f64 	%p22, %fd13, 0d3FF2D97C79CE2238;
	@%p22 bra 	$L__BB4_23;
	mul.wide.u32 	%rd41, %r2, 256;
	mov.u64 	%rd42, d_g_ang1;
	add.s64 	%rd43, %rd42, %rd41;
	mul.wide.s32 	%rd44, %r1, 4;
	add.s64 	%rd45, %rd43, %rd44;
	mov.b32 	%r25, 3;
	st.global.u32 	[%rd45], %r25;
	bra.uni 	$L__BB4_34;
$L__BB4_23:
	setp.leu.f64 	%p23, %fd13, 0d3FD921FB4D12D84A;
	@%p23 bra 	$L__BB4_25;
	mul.wide.u32 	%rd36, %r2, 256;
	mov.u64 	%rd37, d_g_ang1;
	add.s64 	%rd38, %rd37, %rd36;
	mul.wide.s32 	%rd39, %r1, 4;
	add.s64 	%rd40, %rd38, %rd39;
	mov.b32 	%r24, 2;
	st.global.u32 	[%rd40], %r24;
	bra.uni 	$L__BB4_34;
$L__BB4_25:
	setp.leu.f64 	%p24, %fd13, 0dBFD921FB4D12D84A;
	@%p24 bra 	$L__BB4_27;
	mul.wide.u32 	%rd31, %r2, 256;
	mov.u64 	%rd32, d_g_ang1;
	add.s64 	%rd33, %rd32, %rd31;
	mul.wide.s32 	%rd34, %r1, 4;
	add.s64 	%rd35, %rd33, %rd34;
	mov.b32 	%r23, 1;
	st.global.u32 	[%rd35], %r23;
	bra.uni 	$L__BB4_34;
$L__BB4_27:
	setp.leu.f64 	%p25, %fd13, 0dBFF2D97C79CE2238;
	@%p25 bra 	$L__BB4_29;
	mul.wide.u32 	%rd26, %r2, 256;
	mov.u64 	%rd27, d_g_ang1;
	add.s64 	%rd28, %rd27, %rd26;
	mul.wide.s32 	%rd29, %r1, 4;
	add.s64 	%rd30, %rd28, %rd29;
	mov.b32 	%r22, 0;
	st.global.u32 	[%rd30], %r22;
	bra.uni 	$L__BB4_34;
$L__BB4_29:
	setp.leu.f64 	%p26, %fd13, 0dBFFF6A7A20578E5C;
	@%p26 bra 	$L__BB4_31;
	mul.wide.u32 	%rd21, %r2, 256;
	mov.u64 	%rd22, d_g_ang1;
	add.s64 	%rd23, %rd22, %rd21;
	mul.wide.s32 	%rd24, %r1, 4;
	add.s64 	%rd25, %rd23, %rd24;
	mov.b32 	%r21, 7;
	st.global.u32 	[%rd25], %r21;
	bra.uni 	$L__BB4_34;
$L__BB4_31:
	setp.leu.f64 	%p27, %fd13, 0dC005FDBBE3707D41;
	@%p27 bra 	$L__BB4_33;
	mul.wide.u32 	%rd16, %r2, 256;
	mov.u64 	%rd17, d_g_ang1;
	add.s64 	%rd18, %rd17, %rd16;
	mul.wide.s32 	%rd19, %r1, 4;
	add.s64 	%rd20, %rd18, %rd19;
	mov.b32 	%r20, 6;
	st.global.u32 	[%rd20], %r20;
	bra.uni 	$L__BB4_34;
$L__BB4_33:
	mul.wide.u32 	%rd11, %r2, 256;
	mov.u64 	%rd12, d_g_ang1;
	add.s64 	%rd13, %rd12, %rd11;
	mul.wide.s32 	%rd14, %r1, 4;
	add.s64 	%rd15, %rd13, %rd14;
	mov.b32 	%r19, 5;
	st.global.u32 	[%rd15], %r19;
$L__BB4_34:
	ret;

}
	// .globl	_Z12cuda_defcan1v
.visible .entry _Z12cuda_defcan1v()
{
	.reg .pred 	%p<16>;
	.reg .b16 	%rs<2>;
	.reg .b32 	%r<15>;
	.reg .b64 	%rd<9>;
	.reg .b64 	%fd<69>;

	mov.u32 	%r8, %ctaid.x;
	mov.u32 	%r1, %ntid.x;
	mov.u32 	%r2, %tid.x;
	mad.lo.s32 	%r3, %r8, %r1, %r2;
	mov.u32 	%r9, %ctaid.y;
	mov.u32 	%r10, %ntid.y;
	mov.u32 	%r4, %tid.y;
	mad.lo.s32 	%r5, %r9, %r10, %r4;
	setp.gt.u32 	%p1, %r5, 63;
	setp.gt.s32 	%p2, %r3, 63;
	or.pred  	%p3, %p1, %p2;
	@%p3 bra 	$L__BB5_23;
	mul.wide.u32 	%rd2, %r5, 1024;
	mov.u64 	%rd3, d_image1;
	add.s64 	%rd4, %rd3, %rd2;
	cvt.s64.s32 	%rd5, %r3;
	add.s64 	%rd6, %rd4, %rd5;
	ld.global.u8 	%rs1, [%rd6];
	cvt.rn.f64.u16 	%fd1, %rs1;
	shl.b32 	%r11, %r5, 6;
	add.s32 	%r12, %r11, %r3;
	mul.wide.s32 	%rd7, %r12, 8;
	mov.u64 	%rd8, d_cuda_defcan_to_sum;
	add.s64 	%rd1, %rd8, %rd7;
	st.global.f64 	[%rd1], %fd1;
	mul.f64 	%fd2, %fd1, %fd1;
	st.global.f64 	[%rd1+32768], %fd2;
	bar.sync 	0;
	mad.lo.s32 	%r6, %r4, %r1, %r2;
	shl.b32 	%r13, %r6, 3;
	mov.u32 	%r14, _ZZ9customAddPdS_iE5sdata;
	add.s32 	%r7, %r14, %r13;
	setp.gt.u32 	%p4, %r6, 511;
	ld.global.f64 	%fd3, [%rd1];
	st.shared.f64 	[%r7], %fd3;
	bar.sync 	0;
	@%p4 bra 	$L__BB5_3;
	ld.shared.f64 	%fd4, [%r7+4096];
	ld.shared.f64 	%fd5, [%r7];
	add.f64 	%fd6, %fd4, %fd5;
	st.shared.f64 	[%r7], %fd6;
$L__BB5_3:
	setp.gt.u32 	%p5, %r6, 255;
	bar.sync 	0;
	@%p5 bra 	$L__BB5_5;
	ld.shared.f64 	%fd7, [%r7+2048];
	ld.shared.f64 	%fd8, [%r7];
	add.f64 	%fd9, %fd7, %fd8;
	st.shared.f64 	[%r7], %fd9;
$L__BB5_5:
	setp.gt.u32 	%p6, %r6, 127;
	bar.sync 	0;
	@%p6 bra 	$L__BB5_7;
	ld.shared.f64 	%fd10, [%r7+1024];
	ld.shared.f64 	%fd11, [%r7];
	add.f64 	%fd12, %fd10, %fd11;
	st.shared.f64 	[%r7], %fd12;
$L__BB5_7:
	setp.gt.u32 	%p7, %r6, 63;
	bar.sync 	0;
	@%p7 bra 	$L__BB5_9;
	ld.shared.f64 	%fd13, [%r7+512];
	ld.shared.f64 	%fd14, [%r7];
	add.f64 	%fd15, %fd13, %fd14;
	st.shared.f64 	[%r7], %fd15;
$L__BB5_9:
	setp.gt.u32 	%p8, %r6, 31;
	bar.sync 	0;
	@%p8 bra 	$L__BB5_12;
	setp.ne.s32 	%p9, %r6, 0;
	ld.shared.f64 	%fd16, [%r7+256];
	ld.shared.f64 	%fd17, [%r7];
	add.f64 	%fd18, %fd16, %fd17;
	st.shared.f64 	[%r7], %fd18;
	bar.sync 	0;
	ld.shared.f64 	%fd19, [%r7+128];
	ld.shared.f64 	%fd20, [%r7];
	add.f64 	%fd21, %fd19, %fd20;
	st.shared.f64 	[%r7], %fd21;
	bar.sync 	0;
	ld.shared.f64 	%fd22, [%r7+64];
	ld.shared.f64 	%fd23, [%r7];
	add.f64 	%fd24, %fd22, %fd23;
	st.shared.f64 	[%r7], %fd24;
	bar.sync 	0;
	ld.shared.f64 	%fd25, [%r7+32];
	ld.shared.f64 	%fd26, [%r7];
	add.f64 	%fd27, %fd25, %fd26;
	st.shared.f64 	[%r7], %fd27;
	bar.sync 	0;
	ld.shared.f64 	%fd28, [%r7+16];
	ld.shared.f64 	%fd29, [%r7];
	add.f64 	%fd30, %fd28, %fd29;
	st.shared.f64 	[%r7], %fd30;
	bar.sync 	0;
	ld.shared.f64 	%fd31, [%r7+8];
	ld.shared.f64 	%fd32, [%r7];
	add.f64 	%fd33, %fd31, %fd32;
	st.shared.f64 	[%r7], %fd33;
	bar.sync 	0;
	@%p9 bra 	$L__BB5_12;
	ld.shared.f64 	%fd34, [_ZZ9customAddPdS_iE5sdata];
	atom.global.add.f64 	%fd35, [d_cuda_defcan_vars], %fd34;
$L__BB5_12:
	setp.gt.u32 	%p10, %r6, 511;
	ld.global.f64 	%fd36, [%rd1+32768];
	st.shared.f64 	[%r7], %fd36;
	bar.sync 	0;
	@%p10 bra 	$L__BB5_14;
	ld.shared.f64 	%fd37, [%r7+4096];
	ld.shared.f64 	%fd38, [%r7];
	add.f64 	%fd39, %fd37, %fd38;
	st.shared.f64 	[%r7], %fd39;
$L__BB5_14:
	setp.gt.u32 	%p11, %r6, 255;
	bar.sync 	0;
	@%p11 bra 	$L__BB5_16;
	ld.shared.f64 	%fd40, [%r7+2048];
	ld.shared.f64 	%fd41, [%r7];
	add.f64 	%fd42, %fd40, %fd41;
	st.shared.f64 	[%r7], %fd42;
$L__BB5_16:
	setp.gt.u32 	%p12, %r6, 127;
	bar.sync 	0;
	@%p12 bra 	$L__BB5_18;
	ld.shared.f64 	%fd43, [%r7+1024];
	ld.shared.f64 	%fd44, [%r7];
	add.f64 	%fd45, %fd43, %fd44;
	st.shared.f64 	[%r7], %fd45;
$L__BB5_18:
	setp.gt.u32 	%p13, %r6, 63;
	bar.sync 	0;
	@%p13 bra 	$L__BB5_20;
	ld.shared.f64 	%fd46, [%r7+512];
	ld.shared.f64 	%fd47, [%r7];
	add.f64 	%fd48, %fd46, %fd47;
	st.shared.f64 	[%r7], %fd48;
$L__BB5_20:
	setp.gt.u32 	%p14, %r6, 31;
	bar.sync 	0;
	@%p14 bra 	$L__BB5_23;
	setp.ne.s32 	%p15, %r6, 0;
	ld.shared.f64 	%fd49, [%r7+256];
	ld.shared.f64 	%fd50, [%r7];
	add.f64 	%fd51, %fd49, %fd50;
	st.shared.f64 	[%r7], %fd51;
	bar.sync 	0;
	ld.shared.f64 	%fd52, [%r7+128];
	ld.shared.f64 	%fd53, [%r7];
	add.f64 	%fd54, %fd52, %fd53;
	st.shared.f64 	[%r7], %fd54;
	bar.sync 	0;
	ld.shared.f64 	%fd55, [%r7+64];
	ld.shared.f64 	%fd56, [%r7];
	add.f64 	%fd57, %fd55, %fd56;
	st.shared.f64 	[%r7], %fd57;
	bar.sync 	0;
	ld.shared.f64 	%fd58, [%r7+32];
	ld.shared.f64 	%fd59, [%r7];
	add.f64 	%fd60, %fd58, %fd59;
	st.shared.f64 	[%r7], %fd60;
	bar.sync 	0;
	ld.shared.f64 	%fd61, [%r7+16];
	ld.shared.f64 	%fd62, [%r7];
	add.f64 	%fd63, %fd61, %fd62;
	st.shared.f64 	[%r7], %fd63;
	bar.sync 	0;
	ld.shared.f64 	%fd64, [%r7+8];
	ld.shared.f64 	%fd65, [%r7];
	add.f64 	%fd66, %fd64, %fd65;
	st.shared.f64 	[%r7], %fd66;
	bar.sync 	0;
	@%p15 bra 	$L__BB5_23;
	ld.shared.f64 	%fd67, [_ZZ9customAddPdS_iE5sdata];
	atom.global.add.f64 	%fd68, [d_cuda_defcan_vars+8], %fd67;
$L__BB5_23:
	ret;

}
	// .globl	_Z12cuda_defcan2v
.visible .entry _Z12cuda_defcan2v()
{
	.reg .pred 	%p<6>;
	.reg .b16 	%rs<2>;
	.reg .b32 	%r<10>;
	.reg .b64 	%rd<11>;
	.reg .b64 	%fd<14>;
	// demoted variable
	.shared .align 8 .f64 _ZZ12cuda_defcan2vE6s_vars_$_0;
	// demoted variable
	.shared .align 8 .f64 _ZZ12cuda_defcan2vE6s_vars_$_1;
	mov.u32 	%r5, %ctaid.x;
	mov.u32 	%r6, %ntid.x;
	mov.u32 	%r1, %tid.x;
	mad.lo.s32 	%r2, %r5, %r6, %r1;
	mov.u32 	%r7, %ctaid.y;
	mov.u32 	%r8, %ntid.y;
	mov.u32 	%r3, %tid.y;
	mad.lo.s32 	%r4, %r7, %r8, %r3;
	setp.gt.u32 	%p1, %r4, 63;
	setp.gt.s32 	%p2, %r2, 63;
	or.pred  	%p3, %p1, %p2;
	@%p3 bra 	$L__BB6_4;
	or.b32  	%r9, %r1, %r3;
	setp.ne.s32 	%p4, %r9, 0;
	@%p4 bra 	$L__BB6_3;
	ld.global.f64 	%fd1, [d_cuda_defcan_vars];
	mul.f64 	%fd2, %fd1, 0d3F30000000000000;
	ld.global.f64 	%fd3, [d_cuda_defcan_vars+8];
	mul.f64 	%fd4, %fd2, 0dC0B0000000000000;
	fma.rn.f64 	%fd5, %fd2, %fd4, %fd3;
	setp.eq.f64 	%p5, %fd5, 0d0000000000000000;
	selp.f64 	%fd6, 0d3FF0000000000000, %fd5, %p5;
	st.shared.f64 	[_ZZ12cuda_defcan2vE6s_vars_$_0], %fd2;
	st.shared.f64 	[_ZZ12cuda_defcan2vE6s_vars_$_1], %fd6;
$L__BB6_3:
	bar.sync 	0;
	ld.shared.f64 	%fd7, [_ZZ12cuda_defcan2vE6s_vars_$_1];
	sqrt.rn.f64 	%fd8, %fd7;
	rcp.rn.f64 	%fd9, %fd8;
	mul.wide.u32 	%rd1, %r4, 1024;
	mov.u64 	%rd2, d_image1;
	add.s64 	%rd3, %rd2, %rd1;
	cvt.s64.s32 	%rd4, %r2;
	add.s64 	%rd5, %rd3, %rd4;
	ld.global.u8 	%rs1, [%rd5];
	cvt.rn.f64.u16 	%fd10, %rs1;
	ld.shared.f64 	%fd11, [_ZZ12cuda_defcan2vE6s_vars_$_0];
	sub.f64 	%fd12, %fd10, %fd11;
	mul.f64 	%fd13, %fd9, %fd12;
	mul.wide.u32 	%rd6, %r4, 512;
	mov.u64 	%rd7, d_g_can1;
	add.s64 	%rd8, %rd7, %rd6;
	mul.wide.s32 	%rd9, %r2, 8;
	add.s64 	%rd10, %rd8, %rd9;
	st.global.f64 	[%rd10], %fd13;
$L__BB6_4:
	ret;

}
.func  (.param .b64 func_retval0) __internal_accurate_pow(
	.param .b64 __internal_accurate_pow_param_0
)
{
	.reg .pred 	%p<8>;
	.reg .b32 	%r<46>;
	.reg .b32 	%f<3>;
	.reg .b64 	%fd<109>;

	ld.param.f64 	%fd10, [__internal_accurate_pow_param_0];
	mov.f64 	%fd11, 0d4000000000000000;
	{
	.reg .b32 %temp; 
	mov.b64 	{%temp, %r8}, %fd11;
	}
	{
	.reg .b32 %temp; 
	mov.b64 	{%r9, %temp}, %fd11;
	}
	shr.u32 	%r10, %r8, 20;
	setp.lt.u32 	%p1, %r8, 1048576;
	mov.f64 	%fd12, 0d4360000000000000;
	{
	.reg .b32 %temp; 
	mov.b64 	{%temp, %r11}, %fd12;
	}
	{
	.reg .b32 %temp; 
	mov.b64 	{%r12, %temp}, %fd12;
	}
	shr.u32 	%r13, %r11, 20;
	add.s32 	%r14, %r13, -54;
	selp.b32 	%r15, %r12, %r9, %p1;
	selp.b32 	%r16, %r11, %r8, %p1;
	selp.b32 	%r1, %r14, %r10, %p1;
	add.s32 	%r45, %r1, -1023;
	and.b32  	%r17, %r16, -2146435073;
	or.b32  	%r18, %r17, 1072693248;
	mov.b64 	%fd107, {%r15, %r18};
	setp.lt.u32 	%p2, %r18, 1073127583;
	@%p2 bra 	$L__BB7_2;
	{
	.reg .b32 %temp; 
	mov.b64 	{%r19, %temp}, %fd107;
	}
	{
	.reg .b32 %temp; 
	mov.b64 	{%temp, %r20}, %fd107;
	}
	add.s32 	%r21, %r20, -1048576;
	mov.b64 	%fd107, {%r19, %r21};
	add.s32 	%r45, %r1, -1022;
$L__BB7_2:
	add.f64 	%fd13, %fd107, 0dBFF0000000000000;
	add.f64 	%fd14, %fd107, 0d3FF0000000000000;
	rcp.approx.ftz.f64 	%fd15, %fd14;
	neg.f64 	%fd16, %fd14;
	fma.rn.f64 	%fd17, %fd16, %fd15, 0d3FF0000000000000;
	fma.rn.f64 	%fd18, %fd17, %fd17, %fd17;
	fma.rn.f64 	%fd19, %fd18, %fd15, %fd15;
	mul.f64 	%fd20, %fd13, %fd19;
	fma.rn.f64 	%fd21, %fd13, %fd19, %fd20;
	mul.f64 	%fd22, %fd21, %fd21;
	fma.rn.f64 	%fd23, %fd22, 0d3EB0F5FF7D2CAFE2, 0d3ED0F5D241AD3B5A;
	fma.rn.f64 	%fd24, %fd23, %fd22, 0d3EF3B20A75488A3F;
	fma.rn.f64 	%fd25, %fd24, %fd22, 0d3F1745CDE4FAECD5;
	fma.rn.f64 	%fd26, %fd25, %fd22, 0d3F3C71C7258A578B;
	fma.rn.f64 	%fd27, %fd26, %fd22, 0d3F6249249242B910;
	fma.rn.f64 	%fd28, %fd27, %fd22, 0d3F89999999999DFB;
	sub.f64 	%fd29, %fd13, %fd21;
	add.f64 	%fd30, %fd29, %fd29;
	neg.f64 	%fd31, %fd21;
	fma.rn.f64 	%fd32, %fd31, %fd13, %fd30;
	mul.f64 	%fd33, %fd19, %fd32;
	fma.rn.f64 	%fd34, %fd22, %fd28, 0d3FB5555555555555;
	mov.f64 	%fd35, 0d3FB5555555555555;
	sub.f64 	%fd36, %fd35, %fd34;
	fma.rn.f64 	%fd37, %fd22, %fd28, %fd36;
	add.f64 	%fd38, %fd37, 0dBC46A4CB00B9E7B0;
	add.f64 	%fd39, %fd34, %fd38;
	sub.f64 	%fd40, %fd34, %fd39;
	add.f64 	%fd41, %fd38, %fd40;
	mul.rn.f64 	%fd42, %fd21, %fd21;
	neg.f64 	%fd43, %fd42;
	fma.rn.f64 	%fd44, %fd21, %fd21, %fd43;
	{
	.reg .b32 %temp; 
	mov.b64 	{%r22, %temp}, %fd33;
	}
	{
	.reg .b32 %temp; 
	mov.b64 	{%temp, %r23}, %fd33;
	}
	add.s32 	%r24, %r23, 1048576;
	mov.b64 	%fd45, {%r22, %r24};
	fma.rn.f64 	%fd46, %fd21, %fd45, %fd44;
	mul.rn.f64 	%fd47, %fd42, %fd21;
	neg.f64 	%fd48, %fd47;
	fma.rn.f64 	%fd49, %fd42, %fd21, %fd48;
	fma.rn.f64 	%fd50, %fd42, %fd33, %fd49;
	fma.rn.f64 	%fd51, %fd46, %fd21, %fd50;
	mul.rn.f64 	%fd52, %fd39, %fd47;
	neg.f64 	%fd53, %fd52;
	fma.rn.f64 	%fd54, %fd39, %fd47, %fd53;
	fma.rn.f64 	%fd55, %fd39, %fd51, %fd54;
	fma.rn.f64 	%fd56, %fd41, %fd47, %fd55;
	add.f64 	%fd57, %fd52, %fd56;
	sub.f64 	%fd58, %fd52, %fd57;
	add.f64 	%fd59, %fd56, %fd58;
	add.f64 	%fd60, %fd21, %fd57;
	sub.f64 	%fd61, %fd21, %fd60;
	add.f64 	%fd62, %fd57, %fd61;
	add.f64 	%fd63, %fd59, %fd62;
	add.f64 	%fd64, %fd33, %fd63;
	add.f64 	%fd65, %fd60, %fd64;
	sub.f64 	%fd66, %fd60, %fd65;
	add.f64 	%fd67, %fd64, %fd66;
	xor.b32  	%r25, %r45, -2147483648;
	mov.b32 	%r26, 1127219200;
	mov.b64 	%fd68, {%r25, %r26};
	mov.b32 	%r27, -2147483648;
	mov.b64 	%fd69, {%r27, %r26};
	sub.f64 	%fd70, %fd68, %fd69;
	fma.rn.f64 	%fd71, %fd70, 0d3FE62E42FEFA39EF, %fd65;
	fma.rn.f64 	%fd72, %fd70, 0dBFE62E42FEFA39EF, %fd71;
	sub.f64 	%fd73, %fd72, %fd65;
	sub.f64 	%fd74, %fd67, %fd73;
	fma.rn.f64 	%fd75, %fd70, 0d3C7ABC9E3B39803F, %fd74;
	add.f64 	%fd76, %fd71, %fd75;
	sub.f64 	%fd77, %fd71, %fd76;
	add.f64 	%fd78, %fd75, %fd77;
	{
	.reg .b32 %temp; 
	mov.b64 	{%temp, %r28}, %fd10;
	}
	{
	.reg .b32 %temp; 
	mov.b64 	{%r29, %temp}, %fd10;
	}
	shl.b32 	%r30, %r28, 1;
	setp.gt.u32 	%p3, %r30, -33554433;
	and.b32  	%r31, %r28, -15728641;
	selp.b32 	%r32, %r31, %r28, %p3;
	mov.b64 	%fd79, {%r29, %r32};
	mul.rn.f64 	%fd80, %fd76, %fd79;
	neg.f64 	%fd81, %fd80;
	fma.rn.f64 	%fd82, %fd76, %fd79, %fd81;
	fma.rn.f64 	%fd83, %fd78, %fd79, %fd82;
	add.f64 	%fd4, %fd80, %fd83;
	sub.f64 	%fd84, %fd80, %fd4;
	add.f64 	%fd5, %fd83, %fd84;
	fma.rn.f64 	%fd85, %fd4, 0d3FF71547652B82FE, 0d4338000000000000;
	{
	.reg .b32 %temp; 
	mov.b64 	{%r5, %temp}, %fd85;
	}
	mov.f64 	%fd86, 0dC338000000000000;
	add.rn.f64 	%fd87, %fd85, %fd86;
	fma.rn.f64 	%fd88, %fd87, 0dBFE62E42FEFA39EF, %fd4;
	fma.rn.f64 	%fd89, %fd87, 0dBC7ABC9E3B39803F, %fd88;
	fma.rn.f64 	%fd90, %fd89, 0d3E5ADE1569CE2BDF, 0d3E928AF3FCA213EA;
	fma.rn.f64 	%fd91, %fd90, %fd89, 0d3EC71DEE62401315;
	fma.rn.f64 	%fd92, %fd91, %fd89, 0d3EFA01997C89EB71;
	fma.rn.f64 	%fd93, %fd92, %fd89, 0d3F2A01A014761F65;
	fma.rn.f64 	%fd94, %fd93, %fd89, 0d3F56C16C1852B7AF;
	fma.rn.f64 	%fd95, %fd94, %fd89, 0d3F81111111122322;
	fma.rn.f64 	%fd96, %fd95, %fd89, 0d3FA55555555502A1;
	fma.rn.f64 	%fd97, %fd96, %fd89, 0d3FC5555555555511;
	fma.rn.f64 	%fd98, %fd97, %fd89, 0d3FE000000000000B;
	fma.rn.f64 	%fd99, %fd98, %fd89, 0d3FF0000000000000;
	fma.rn.f64 	%fd100, %fd99, %fd89, 0d3FF0000000000000;
	{
	.reg .b32 %temp; 
	mov.b64 	{%r6, %temp}, %fd100;
	}
	{
	.reg .b32 %temp; 
	mov.b64 	{%temp, %r7}, %fd100;
	}
	shl.b32 	%r33, %r5, 20;
	add.s32 	%r34, %r33, %r7;
	mov.b64 	%fd108, {%r6, %r34};
	{
	.reg .b32 %temp; 
	mov.b64 	{%temp, %r35}, %fd4;
	}
	mov.b32 	%f2, %r35;
	abs.f32 	%f1, %f2;
	setp.lt.f32 	%p4, %f1, 0f4086232B;
	@%p4 bra 	$L__BB7_5;
	setp.lt.f64 	%p5, %fd4, 0d0000000000000000;
	add.f64 	%fd101, %fd4, 0d7FF0000000000000;
	selp.f64 	%fd108, 0d0000000000000000, %fd101, %p5;
	setp.geu.f32 	%p6, %f1, 0f40874800;
	@%p6 bra 	$L__BB7_5;
	shr.u32 	%r36, %r5, 31;
	add.s32 	%r37, %r5, %r36;
	shr.s32 	%r38, %r37, 1;
	shl.b32 	%r39, %r38, 20;
	add.s32 	%r40, %r7, %r39;
	mov.b64 	%fd102, {%r6, %r40};
	sub.s32 	%r41, %r5, %r38;
	shl.b32 	%r42, %r41, 20;
	add.s32 	%r43, %r42, 1072693248;
	mov.b32 	%r44, 0;
	mov.b64 	%fd103, {%r44, %r43};
	mul.f64 	%fd108, %fd103, %fd102;
$L__BB7_5:
	abs.f64 	%fd104, %fd108;
	setp.eq.f64 	%p7, %fd104, 0d7FF0000000000000;
	fma.rn.f64 	%fd105, %fd108, %fd5, %fd108;
	selp.f64 	%fd106, %fd108, %fd105, %p7;
	st.param.f64 	[func_retval0], %fd106;
	ret;

}


// ===== COMPILED SASS (sm_100) =====

	.target	sm_100

	.elftype	@"ET_EXEC"


//--------------------- .note.nv.tkinfo           --------------------------
	.section	.note.nv.tkinfo,"",@"SHT_NOTE"
	.sectionflags	@"SHF_NOTE_NV_TKINFO"
	.tkinfo
        /*0018*/ 	.word	0x00000002
        /*0030*/ 	.string	""
        /*0030*/ 	.string	"ptxas"
        /*0030*/ 	.string	"Cuda compilation tools, release 13.0, V13.0.88"
        /*0030*/ 	.string	"Build cuda_13.0.r13.0/compiler.36424714_0"
        /*0030*/ 	.string	"-arch sm_100 -m 64 "



//--------------------- .note.nv.cuinfo           --------------------------
	.section	.note.nv.cuinfo,"",@"SHT_NOTE"
	.sectionflags	@"SHF_NOTE_NV_CUINFO"
        /*0018*/ 	.short	0x0002
        /*001a*/ 	.short	0x0064
        /*001c*/ 	.short	0x0082
	.zero		2


//--------------------- .nv.info                  --------------------------
	.section	.nv.info,"",@"SHT_CUDA_INFO"
	.align	4


	//----- nvinfo : EIATTR_REGCOUNT
	.align		4
        /*0000*/ 	.byte	0x04, 0x2f
        /*0002*/ 	.short	(.L_12 - .L_11)
	.align		4
.L_11:
        /*0004*/ 	.word	index@(_Z4Ht_1v)
        /*0008*/ 	.word	0x0000000c


	//----- nvinfo : EIATTR_FRAME_SIZE
	.align		4
.L_12:
        /*000c*/ 	.byte	0x04, 0x11
        /*000e*/ 	.short	(.L_14 - .L_13)
	.align		4
.L_13:
        /*0010*/ 	.word	index@(_Z4Ht_1v)
        /*0014*/ 	.word	0x00000000


	//----- nvinfo : EIATTR_REGCOUNT
	.align		4
.L_14:
        /*0018*/ 	.byte	0x04, 0x2f
        /*001a*/ 	.short	(.L_16 - .L_15)
	.align		4
.L_15:
        /*001c*/ 	.word	index@(_Z4Ht_2v)
        /*0020*/ 	.word	0x0000000c


	//----- nvinfo : EIATTR_FRAME_SIZE
	.align		4
.L_16:
        /*0024*/ 	.byte	0x04, 0x11
        /*0026*/ 	.short	(.L_18 - .L_17)
	.align		4
.L_17:
        /*0028*/ 	.word	index@(_Z4Ht_2v)
        /*002c*/ 	.word	0x00000000


	//----- nvinfo : EIATTR_REGCOUNT
	.align		4
.L_18:
        /*0030*/ 	.byte	0x04, 0x2f
        /*0032*/ 	.short	(.L_20 - .L_19)
	.align		4
.L_19:
        /*0034*/ 	.word	index@(_Z4Ht_3id)
        /*0038*/ 	.word	0x0000001e


	//----- nvinfo : EIATTR_FRAME_SIZE
	.align		4
.L_20:
        /*003c*/ 	.byte	0x04, 0x11
        /*003e*/ 	.short	(.L_22 - .L_21)
	.align		4
.L_21:
        /*0040*/ 	.word	index@($_Z4Ht_3id$__internal_accurate_pow)
        /*0044*/ 	.word	0x00000000


	//----- nvinfo : EIATTR_FRAME_SIZE
	.align		4
.L_22:
        /*0048*/ 	.byte	0x04, 0x11
        /*004a*/ 	.short	(.L_24 - .L_23)
	.align		4
.L_23:
        /*004c*/ 	.word	index@($__internal_4_$__cuda_sm20_div_rn_f64_full)
        /*0050*/ 	.word	0x00000000


	//----- nvinfo : EIATTR_FRAME_SIZE
	.align		4
.L_24:
        /*0054*/ 	.byte	0x04, 0x11
        /*0056*/ 	.short	(.L_26 - .L_25)
	.align		4
.L_25:
        /*0058*/ 	.word	index@(_Z4Ht_3id)
        /*005c*/ 	.word	0x00000000


	//----- nvinfo : EIATTR_REGCOUNT
	.align		4
.L_26:
        /*0060*/ 	.byte	0x04, 0x2f
        /*0062*/ 	.short	(.L_28 - .L_27)
	.align		4
.L_27:
        /*0064*/ 	.word	index@(_Z11weightedAVGv)
        /*0068*/ 	.word	0x00000020


	//----- nvinfo : EIATTR_FRAME_SIZE
	.align		4
.L_28:
        /*006c*/ 	.byte	0x04, 0x11
        /*006e*/ 	.short	(.L_30 - .L_29)
	.align		4
.L_29:
        /*0070*/ 	.word	index@(_Z11weightedAVGv)
        /*0074*/ 	.word	0x00000000


	//----- nvinfo : EIATTR_REGCOUNT
	.align		4
.L_30:
        /*0078*/ 	.byte	0x04, 0x2f
        /*007a*/ 	.short	(.L_32 - .L_31)
	.align		4
.L_31:
        /*007c*/ 	.word	index@(_Z13cuda_roberts8v)
        /*0080*/ 	.word	0x0000001c


	//----- nvinfo : EIATTR_FRAME_SIZE
	.align		4
.L_32:
        /*0084*/ 	.byte	0x04, 0x11
        /*0086*/ 	.short	(.L_34 - .L_33)
	.align		4
.L_33:
        /*0088*/ 	.word	index@($__internal_3_$__cuda_sm20_dsqrt_rn_f64_mediumpath_v1)
        /*008c*/ 	.word	0x00000000


	//----- nvinfo : EIATTR_FRAME_SIZE
	.align		4
.L_34:
        /*0090*/ 	.byte	0x04, 0x11
        /*0092*/ 	.short	(.L_36 - .L_35)
	.align		4
.L_35:
        /*0094*/ 	.word	index@($__internal_2_$__cuda_sm20_div_rn_f64_full)
        /*0098*/ 	.word	0x00000000


	//----- nvinfo : EIATTR_FRAME_SIZE
	.align		4
.L_36:
        /*009c*/ 	.byte	0x04, 0x11
        /*009e*/ 	.short	(.L_38 - .L_37)
	.align		4
.L_37:
        /*00a0*/ 	.word	index@(_Z13cuda_roberts8v)
        /*00a4*/ 	.word	0x00000000


	//----- nvinfo : EIATTR_REGCOUNT
	.align		4
.L_38:
        /*00a8*/ 	.byte	0x04, 0x2f
        /*00aa*/ 	.short	(.L_40 - .L_39)
	.align		4
.L_39:
        /*00ac*/ 	.word	index@(_Z12cuda_defcan1v)
        /*00b0*/ 	.word	0x00000012


	//----- nvinfo : EIATTR_FRAME_SIZE
	.align		4
.L_40:
        /*00b4*/ 	.byte	0x04, 0x11
        /*00b6*/ 	.short	(.L_42 - .L_41)
	.align		4
.L_41:
        /*00b8*/ 	.word	index@(_Z12cuda_defcan1v)
        /*00bc*/ 	.word	0x00000000


	//----- nvinfo : EIATTR_REGCOUNT
	.align		4
.L_42:
        /*00c0*/ 	.byte	0x04, 0x2f
        /*00c2*/ 	.short	(.L_44 - .L_43)
	.align		4
.L_43:
        /*00c4*/ 	.word	index@(_Z12cuda_defcan2v)
        /*00c8*/ 	.word	0x00000014


	//----- nvinfo : EIATTR_FRAME_SIZE
	.align		4
.L_44:
        /*00cc*/ 	.byte	0x04, 0x11
        /*00ce*/ 	.short	(.L_46 - .L_45)
	.align		4
.L_45:
        /*00d0*/ 	.word	index@($__internal_1_$__cuda_sm20_dsqrt_rn_f64_mediumpath_v1)
        /*00d4*/ 	.word	0x00000000


	//----- nvinfo : EIATTR_FRAME_SIZE
	.align		4
.L_46:
        /*00d8*/ 	.byte	0x04, 0x11
        /*00da*/ 	.short	(.L_48 - .L_47)
	.align		4
.L_47:
        /*00dc*/ 	.word	index@($__internal_0_$__cuda_sm20_dblrcp_rn_slowpath_v3)
        /*00e0*/ 	.word	0x00000000


	//----- nvinfo : EIATTR_FRAME_SIZE
	.align		4
.L_48:
        /*00e4*/ 	.byte	0x04, 0x11
        /*00e6*/ 	.short	(.L_50 - .L_49)
	.align		4
.L_49:
        /*00e8*/ 	.word	index@(_Z12cuda_defcan2v)
        /*00ec*/ 	.word	0x00000000


	//----- nvinfo : EIATTR_MIN_STACK_SIZE
	.align		4
.L_50:
        /*00f0*/ 	.byte	0x04, 0x12
        /*00f2*/ 	.short	(.L_52 - .L_51)
	.align		4
.L_51:
        /*00f4*/ 	.word	index@(_Z12cuda_defcan2v)
        /*00f8*/ 	.word	0x00000000


	//----- nvinfo : EIATTR_MIN_STACK_SIZE
	.align		4
.L_52:
        /*00fc*/ 	.byte	0x04, 0x12
        /*00fe*/ 	.short	(.L_54 - .L_53)
	.align		4
.L_53:
        /*0100*/ 	.word	index@(_Z12cuda_defcan1v)
        /*0104*/ 	.word	0x00000000


	//----- nvinfo : EIATTR_MIN_STACK_SIZE
	.align		4
.L_54:
        /*0108*/ 	.byte	0x04, 0x12
        /*010a*/ 	.short	(.L_56 - .L_55)
	.align		4
.L_55:
        /*010c*/ 	.word	index@(_Z13cuda_roberts8v)
        /*0110*/ 	.word	0x00000000


	//----- nvinfo : EIATTR_MIN_STACK_SIZE
	.align		4
.L_56:
        /*0114*/ 	.byte	0x04, 0x12
        /*0116*/ 	.short	(.L_58 - .L_57)
	.align		4
.L_57:
        /*0118*/ 	.word	index@(_Z11weightedAVGv)
        /*011c*/ 	.word	0x00000000


	//----- nvinfo : EIATTR_MIN_STACK_SIZE
	.align		4
.L_58:
        /*0120*/ 	.byte	0x04, 0x12
        /*0122*/ 	.short	(.L_60 - .L_59)
	.align		4
.L_59:
        /*0124*/ 	.word	index@(_Z4Ht_3id)
        /*0128*/ 	.word	0x00000000


	//----- nvinfo : EIATTR_MIN_STACK_SIZE
	.align		4
.L_60:
        /*012c*/ 	.byte	0x04, 0x12
        /*012e*/ 	.short	(.L_62 - .L_61)
	.align		4
.L_61:
        /*0130*/ 	.word	index@(_Z4Ht_2v)
        /*0134*/ 	.word	0x00000000


	//----- nvinfo : EIATTR_MIN_STACK_SIZE
	.align		4
.L_62:
        /*0138*/ 	.byte	0x04, 0x12
        /*013a*/ 	.short	(.L_64 - .L_63)
	.align		4
.L_63:
        /*013c*/ 	.word	index@(_Z4Ht_1v)
        /*0140*/ 	.word	0x00000000
.L_64:


//--------------------- .nv.compat                --------------------------
	.section	.nv.compat,"",@"SHT_CUDA_COMPAT_INFO"
	.align	4
        /*0000*/ 	.byte	0x02, 0x09, 0x00, 0x00, 0x02, 0x02, 0x01, 0x00, 0x02, 0x05, 0x05, 0x00, 0x03, 0x07, 0x01, 0x01
        /*0010*/ 	.byte	0x02, 0x03, 0x00, 0x00, 0x02, 0x06, 0x01, 0x00, 0x04, 0x0b, 0x08, 0x00, 0x01, 0x00, 0x00, 0x00
        /*0020*/ 	.byte	0x00, 0x00, 0x00, 0x00


//--------------------- .nv.info._Z12cuda_defcan2v --------------------------
	.section	.nv.info._Z12cuda_defcan2v,"",@"SHT_CUDA_INFO"
	.sectionflags	@""
	.align	4


	//----- nvinfo : EIATTR_CUDA_API_VERSION
	.align		4
        /*0000*/ 	.byte	0x04, 0x37
        /*0002*/ 	.short	(.L_66 - .L_65)
.L_65:
        /*0004*/ 	.word	0x00000082


	//----- nvinfo : EIATTR_SPARSE_MMA_MASK
	.align		4
.L_66:
        /*0008*/ 	.byte	0x03, 0x50
        /*000a*/ 	.short	0x0000


	//----- nvinfo : EIATTR_MAXREG_COUNT
	.align		4
        /*000c*/ 	.byte	0x03, 0x1b
        /*000e*/ 	.short	0x00ff


	//----- nvinfo : EIATTR_NUM_BARRIERS
	.align		4
        /*0010*/ 	.byte	0x02, 0x4c
        /*0012*/ 	.byte	0x01
	.zero		1


	//----- nvinfo : EIATTR_MERCURY_ISA_VERSION
	.align		4
        /*0014*/ 	.byte	0x03, 0x5f
        /*0016*/ 	.short	0x0101


	//----- nvinfo : EIATTR_VRC_CTA_INIT_COUNT
	.align		4
        /*0018*/ 	.byte	0x02, 0x4a
	.zero		1
	.zero		1


	//----- nvinfo : EIATTR_EXIT_INSTR_OFFSETS
	.align		4
        /*001c*/ 	.byte	0x04, 0x1c
        /*001e*/ 	.short	(.L_68 - .L_67)


	//   ....[0]....
.L_67:
        /*0020*/ 	.word	0x000000b0


	//   ....[1]....
        /*0024*/ 	.word	0x00000500


	//----- nvinfo : EIATTR_CRS_STACK_SIZE
	.align		4
.L_68:
        /*0028*/ 	.byte	0x04, 0x1e
        /*002a*/ 	.short	(.L_70 - .L_69)
.L_69:
        /*002c*/ 	.word	0x00000000


	//----- nvinfo : EIATTR_SW_WAR
	.align		4
.L_70:
        /*0030*/ 	.byte	0x04, 0x36
        /*0032*/ 	.short	(.L_72 - .L_71)
.L_71:
        /*0034*/ 	.word	0x00000008
.L_72:


//--------------------- .nv.info._Z12cuda_defcan1v --------------------------
	.section	.nv.info._Z12cuda_defcan1v,"",@"SHT_CUDA_INFO"
	.sectionflags	@""
	.align	4


	//----- nvinfo : EIATTR_CUDA_API_VERSION
	.align		4
        /*0000*/ 	.byte	0x04, 0x37
        /*0002*/ 	.short	(.L_74 - .L_73)
.L_73:
        /*0004*/ 	.word	0x00000082


	//----- nvinfo : EIATTR_SPARSE_MMA_MASK
	.align		4
.L_74:
        /*0008*/ 	.byte	0x03, 0x50
        /*000a*/ 	.short	0x0000


	//----- nvinfo : EIATTR_MAXREG_COUNT
	.align		4
        /*000c*/ 	.byte	0x03, 0x1b
        /*000e*/ 	.short	0x00ff


	//----- nvinfo : EIATTR_NUM_BARRIERS
	.align		4
        /*0010*/ 	.byte	0x02, 0x4c
        /*0012*/ 	.byte	0x01
	.zero		1


	//----- nvinfo : EIATTR_MERCURY_ISA_VERSION
	.align		4
        /*0014*/ 	.byte	0x03, 0x5f
        /*0016*/ 	.short	0x0101


	//----- nvinfo : EIATTR_VRC_CTA_INIT_COUNT
	.align		4
        /*0018*/ 	.byte	0x02, 0x4a
	.zero		1
	.zero		1


	//----- nvinfo : EIATTR_EXIT_INSTR_OFFSETS
	.align		4
        /*001c*/ 	.byte	0x04, 0x1c
        /*001e*/ 	.short	(.L_76 - .L_75)


	//   ....[0]....
.L_75:
        /*0020*/ 	.word	0x000000b0


	//   ....[1]....
        /*0024*/ 	.word	0x000007a0


	//   ....[2]....
        /*0028*/ 	.word	0x000009a0


	//   ....[3]....
        /*002c*/ 	.word	0x00000a20


	//----- nvinfo : EIATTR_CRS_STACK_SIZE
	.align		4
.L_76:
        /*0030*/ 	.byte	0x04, 0x1e
        /*0032*/ 	.short	(.L_78 - .L_77)
.L_77:
        /*0034*/ 	.word	0x00000000


	//----- nvinfo : EIATTR_SW_WAR
	.align		4
.L_78:
        /*0038*/ 	.byte	0x04, 0x36
        /*003a*/ 	.short	(.L_80 - .L_79)
.L_79:
        /*003c*/ 	.word	0x00000008
.L_80:


//--------------------- .nv.info._Z13cuda_roberts8v --------------------------
	.section	.nv.info._Z13cuda_roberts8v,"",@"SHT_CUDA_INFO"
	.sectionflags	@""
	.align	4


	//----- nvinfo : EIATTR_CUDA_API_VERSION
	.align		4
        /*0000*/ 	.byte	0x04, 0x37
        /*0002*/ 	.short	(.L_82 - .L_81)
.L_81:
        /*0004*/ 	.word	0x00000082


	//----- nvinfo : EIATTR_SPARSE_MMA_MASK
	.align		4
.L_82:
        /*0008*/ 	.byte	0x03, 0x50
        /*000a*/ 	.short	0x0000


	//----- nvinfo : EIATTR_MAXREG_COUNT
	.align		4
        /*000c*/ 	.byte	0x03, 0x1b
        /*000e*/ 	.short	0x00ff


	//----- nvinfo : EIATTR_MERCURY_ISA_VERSION
	.align		4
        /*0010*/ 	.byte	0x03, 0x5f
        /*0012*/ 	.short	0x0101


	//----- nvinfo : EIATTR_VRC_CTA_INIT_COUNT
	.align		4
        /*0014*/ 	.byte	0x02, 0x4a
	.zero		1
	.zero		1


	//----- nvinfo : EIATTR_EXIT_INSTR_OFFSETS
	.align		4
        /*0018*/ 	.byte	0x04, 0x1c
        /*001a*/ 	.short	(.L_84 - .L_83)


	//   ....[0]....
.L_83:
        /*001c*/ 	.word	0x000000b0


	//   ....[1]....
        /*0020*/ 	.word	0x00000190


	//   ....[2]....
        /*0024*/ 	.word	0x00000490


	//   ....[3]....
        /*0028*/ 	.word	0x00000520


	//   ....[4]....
        /*002c*/ 	.word	0x00000590


	//   ....[5]....
        /*0030*/ 	.word	0x000005f0


	//   ....[6]....
        /*0034*/ 	.word	0x00000dd0


	//   ....[7]....
        /*0038*/ 	.word	0x00000e60


	//   ....[8]....
        /*003c*/ 	.word	0x00000ef0


	//   ....[9]....
        /*0040*/ 	.word	0x00000f80


	//   ....[10]....
        /*0044*/ 	.word	0x00001010


	//   ....[11]....
        /*0048*/ 	.word	0x00001090


	//   ....[12]....
        /*004c*/ 	.word	0x00001120


	//   ....[13]....
        /*0050*/ 	.word	0x000011b0


	//   ....[14]....
        /*0054*/ 	.word	0x00001210


	//----- nvinfo : EIATTR_CRS_STACK_SIZE
	.align		4
.L_84:
        /*0058*/ 	.byte	0x04, 0x1e
        /*005a*/ 	.short	(.L_86 - .L_85)
.L_85:
        /*005c*/ 	.word	0x00000000


	//----- nvinfo : EIATTR_SW_WAR
	.align		4
.L_86:
        /*0060*/ 	.byte	0x04, 0x36
        /*0062*/ 	.short	(.L_88 - .L_87)
.L_87:
        /*0064*/ 	.word	0x00000008
.L_88:


//--------------------- .nv.info._Z11weightedAVGv --------------------------
	.section	.nv.info._Z11weightedAVGv,"",@"SHT_CUDA_INFO"
	.sectionflags	@""
	.align	4


	//----- nvinfo : EIATTR_CUDA_API_VERSION
	.align		4
        /*0000*/ 	.byte	0x04, 0x37
        /*0002*/ 	.short	(.L_90 - .L_89)
.L_89:
        /*0004*/ 	.word	0x00000082


	//----- nvinfo : EIATTR_SPARSE_MMA_MASK
	.align		4
.L_90:
        /*0008*/ 	.byte	0x03, 0x50
        /*000a*/ 	.short	0x0000


	//----- nvinfo : EIATTR_MAXREG_COUNT
	.align		4
        /*000c*/ 	.byte	0x03, 0x1b
        /*000e*/ 	.short	0x00ff


	//----- nvinfo : EIATTR_NUM_BARRIERS
	.align		4
        /*0010*/ 	.byte	0x02, 0x4c
        /*0012*/ 	.byte	0x01
	.zero		1


	//----- nvinfo : EIATTR_MERCURY_ISA_VERSION
	.align		4
        /*0014*/ 	.byte	0x03, 0x5f
        /*0016*/ 	.short	0x0101


	//----- nvinfo : EIATTR_VRC_CTA_INIT_COUNT
	.align		4
        /*0018*/ 	.byte	0x02, 0x4a
	.zero		1
	.zero		1


	//----- nvinfo : EIATTR_EXIT_INSTR_OFFSETS
	.align		4
        /*001c*/ 	.byte	0x04, 0x1c
        /*001e*/ 	.short	(.L_92 - .L_91)


	//   ....[0]....
.L_91:
        /*0020*/ 	.word	0x000000b0


	//   ....[1]....
        /*0024*/ 	.word	0x00000ad0


	//----- nvinfo : EIATTR_CRS_STACK_SIZE
	.align		4
.L_92:
        /*0028*/ 	.byte	0x04, 0x1e
        /*002a*/ 	.short	(.L_94 - .L_93)
.L_93:
        /*002c*/ 	.word	0x00000000


	//----- nvinfo : EIATTR_SW_WAR
	.align		4
.L_94:
        /*0030*/ 	.byte	0x04, 0x36
        /*0032*/ 	.short	(.L_96 - .L_95)
.L_95:
        /*0034*/ 	.word	0x00000008
.L_96:


//--------------------- .nv.info._Z4Ht_3id        --------------------------
	.section	.nv.info._Z4Ht_3id,"",@"SHT_CUDA_INFO"
	.sectionflags	@""
	.align	4


	//----- nvinfo : EIATTR_CUDA_API_VERSION
	.align		4
        /*0000*/ 	.byte	0x04, 0x37
        /*0002*/ 	.short	(.L_98 - .L_97)
.L_97:
        /*0004*/ 	.word	0x00000082


	//----- nvinfo : EIATTR_KPARAM_INFO
	.align		4
.L_98:
        /*0008*/ 	.byte	0x04, 0x17
        /*000a*/ 	.short	(.L_100 - .L_99)
.L_99:
        /*000c*/ 	.word	0x00000000
        /*0010*/ 	.short	0x0001
        /*0012*/ 	.short	0x0008
        /*0014*/ 	.byte	0x00, 0xf0, 0x21, 0x00


	//----- nvinfo : EIATTR_KPARAM_INFO
	.align		4
.L_100:
        /*0018*/ 	.byte	0x04, 0x17
        /*001a*/ 	.short	(.L_102 - .L_101)
.L_101:
        /*001c*/ 	.word	0x00000000
        /*0020*/ 	.short	0x0000
        /*0022*/ 	.short	0x0000
        /*0024*/ 	.byte	0x00, 0xf0, 0x11, 0x00


	//----- nvinfo : EIATTR_SPARSE_MMA_MASK
	.align		4
.L_102:
        /*0028*/ 	.byte	0x03, 0x50
        /*002a*/ 	.short	0x0000


	//----- nvinfo : EIATTR_MAXREG_COUNT
	.align		4
        /*002c*/ 	.byte	0x03, 0x1b
        /*002e*/ 	.short	0x00ff


	//----- nvinfo : EIATTR_MERCURY_ISA_VERSION
	.align		4
        /*0030*/ 	.byte	0x03, 0x5f
        /*0032*/ 	.short	0x0101


	//----- nvinfo : EIATTR_VRC_CTA_INIT_COUNT
	.align		4
        /*0034*/ 	.byte	0x02, 0x4a
	.zero		1
	.zero		1


	//----- nvinfo : EIATTR_EXIT_INSTR_OFFSETS
	.align		4
        /*0038*/ 	.byte	0x04, 0x1c
        /*003a*/ 	.short	(.L_104 - .L_103)


	//   ....[0]....
.L_103:
        /*003c*/ 	.word	0x000000b0


	//   ....[1]....
        /*0040*/ 	.word	0x00000370


	//----- nvinfo : EIATTR_CRS_STACK_SIZE
	.align		4
.L_104:
        /*0044*/ 	.byte	0x04, 0x1e
        /*0046*/ 	.short	(.L_106 - .L_105)
.L_105:
        /*0048*/ 	.word	0x00000000


	//----- nvinfo : EIATTR_CBANK_PARAM_SIZE
	.align		4
.L_106:
        /*004c*/ 	.byte	0x03, 0x19
        /*004e*/ 	.short	0x0010


	//----- nvinfo : EIATTR_PARAM_CBANK
	.align		4
        /*0050*/ 	.byte	0x04, 0x0a
        /*0052*/ 	.short	(.L_108 - .L_107)
	.align		4
.L_107:
        /*0054*/ 	.word	index@(.nv.constant0._Z4Ht_3id)
        /*0058*/ 	.short	0x0380
        /*005a*/ 	.short	0x0010


	//----- nvinfo : EIATTR_SW_WAR
	.align		4
.L_108:
        /*005c*/ 	.byte	0x04, 0x36
        /*005e*/ 	.short	(.L_110 - .L_109)
.L_109:
        /*0060*/ 	.word	0x00000008
.L_110:


//--------------------- .nv.info._Z4Ht_2v         --------------------------
	.section	.nv.info._Z4Ht_2v,"",@"SHT_CUDA_INFO"
	.sectionflags	@""
	.align	4


	//----- nvinfo : EIATTR_CUDA_API_VERSION
	.align		4
        /*0000*/ 	.byte	0x04, 0x37
        /*0002*/ 	.short	(.L_112 - .L_111)
.L_111:
        /*0004*/ 	.word	0x00000082


	//----- nvinfo : EIATTR_SPARSE_MMA_MASK
	.align		4
.L_112:
        /*0008*/ 	.byte	0x03, 0x50
        /*000a*/ 	.short	0x0000


	//----- nvinfo : EIATTR_MAXREG_COUNT
	.align		4
        /*000c*/ 	.byte	0x03, 0x1b
        /*000e*/ 	.short	0x00ff


	//----- nvinfo : EIATTR_MERCURY_ISA_VERSION
	.align		4
        /*0010*/ 	.byte	0x03, 0x5f
        /*0012*/ 	.short	0x0101


	//----- nvinfo : EIATTR_VRC_CTA_INIT_COUNT
	.align		4
        /*0014*/ 	.byte	0x02, 0x4a
	.zero		1
	.zero		1


	//----- nvinfo : EIATTR_EXIT_INSTR_OFFSETS
	.align		4
        /*0018*/ 	.byte	0x04, 0x1c
        /*001a*/ 	.short	(.L_114 - .L_113)


	//   ....[0]....
.L_113:
        /*001c*/ 	.word	0x000000b0


	//   ....[1]....
        /*0020*/ 	.word	0x00000150


	//----- nvinfo : EIATTR_SW_WAR
	.align		4
.L_114:
        /*0024*/ 	.byte	0x04, 0x36
        /*0026*/ 	.short	(.L_116 - .L_115)
.L_115:
        /*0028*/ 	.word	0x00000008
.L_116:


//--------------------- .nv.info._Z4Ht_1v         --------------------------
	.section	.nv.info._Z4Ht_1v,"",@"SHT_CUDA_INFO"
	.sectionflags	@""
	.align	4


	//----- nvinfo : EIATTR_CUDA_API_VERSION
	.align		4
        /*0000*/ 	.byte	0x04, 0x37
        /*0002*/ 	.short	(.L_118 - .L_117)
.L_117:
        /*0004*/ 	.word	0x00000082


	//----- nvinfo : EIATTR_SPARSE_MMA_MASK
	.align		4
.L_118:
        /*0008*/ 	.byte	0x03, 0x50
        /*000a*/ 	.short	0x0000


	//----- nvinfo : EIATTR_MAXREG_COUNT
	.align		4
        /*000c*/ 	.byte	0x03, 0x1b
        /*000e*/ 	.short	0x00ff


	//----- nvinfo : EIATTR_MERCURY_ISA_VERSION
	.align		4
        /*0010*/ 	.byte	0x03, 0x5f
        /*0012*/ 	.short	0x0101


	//----- nvinfo : EIATTR_VRC_CTA_INIT_COUNT
	.align		4
        /*0014*/ 	.byte	0x02, 0x4a
	.zero		1
	.zero		1


	//----- nvinfo : EIATTR_EXIT_INSTR_OFFSETS
	.align		4
        /*0018*/ 	.byte	0x04, 0x1c
        /*001a*/ 	.short	(.L_120 - .L_119)


	//   ....[0]....
.L_119:
        /*001c*/ 	.word	0x000000b0


	//   ....[1]....
        /*0020*/ 	.word	0x00000150


	//----- nvinfo : EIATTR_SW_WAR
	.align		4
.L_120:
        /*0024*/ 	.byte	0x04, 0x36
        /*0026*/ 	.short	(.L_122 - .L_121)
.L_121:
        /*0028*/ 	.word	0x00000008
.L_122:


//--------------------- .nv.callgraph             --------------------------
	.section	.nv.callgraph,"",@"SHT_CUDA_CALLGRAPH"
	.align	4
	.sectionentsize	8
	.align		4
        /*0000*/ 	.word	0x00000000
	.align		4
        /*0004*/ 	.word	0xffffffff
	.align		4
        /*0008*/ 	.word	0x00000000
	.align		4
        /*000c*/ 	.word	0xfffffffe
	.align		4
        /*0010*/ 	.word	0x00000000
	.align		4
        /*0014*/ 	.word	0xfffffffd
	.align		4
        /*0018*/ 	.word	0x00000000
	.align		4
        /*001c*/ 	.word	0xfffffffc


//--------------------- .nv.constant4             --------------------------
	.section	.nv.constant4,"a",@progbits
	.align	8
	.align		8
.nv.constant4:
        /*0000*/ 	.dword	d_H
	.align		8
        /*0008*/ 	.dword	d_Ht
	.align		8
        /*0010*/ 	.dword	d_image1
	.align		8
        /*0018*/ 	.dword	d_image2
	.align		8
        /*0020*/ 	.dword	d_g
	.align		8
        /*0028*/ 	.dword	d_g_can1
	.align		8
        /*0030*/ 	.dword	d_g_nor1
	.align		8
        /*0038*/ 	.dword	d_g_ang1
	.align		8
        /*0040*/ 	.dword	d_weightedAVG_data_to_sum
	.align		8
        /*0048*/ 	.dword	d_cuda_defcan_vars
	.align		8
        /*0050*/ 	.dword	d_cuda_defcan_to_sum


//--------------------- .text._Z12cuda_defcan2v   --------------------------
	.section	.text._Z12cuda_defcan2v,"ax",@progbits
	.align	128
        .global         _Z12cuda_defcan2v
        .type           _Z12cuda_defcan2v,@function
        .size           _Z12cuda_defcan2v,(.L_x_46 - _Z12cuda_defcan2v)
        .other          _Z12cuda_defcan2v,@"STO_CUDA_ENTRY STV_DEFAULT"
_Z12cuda_defcan2v:
.text._Z12cuda_defcan2v:
[----:B------:R-:W-:Y:S01]  /*0000*/  LDC R1, c[0x0][0x37c] ;  /* 0x0000df00ff017b82 */ /* 0x000fe20000000800 */
[----:B------:R-:W0:Y:S07]  /*0010*/  S2R R3, SR_TID.X ;  /* 0x0000000000037919 */ /* 0x000e2e0000002100 */
[----:B------:R-:W0:Y:S01]  /*0020*/  S2UR UR4, SR_CTAID.X ;  /* 0x00000000000479c3 */ /* 0x000e220000002500 */
[----:B------:R-:W1:Y:S07]  /*0030*/  S2R R4, SR_TID.Y ;  /* 0x0000000000047919 */ /* 0x000e6e0000002200 */
[----:B------:R-:W0:Y:S08]  /*0040*/  LDC R0, c[0x0][0x360] ;  /* 0x0000d800ff007b82 */ /* 0x000e300000000800 */
[----:B------:R-:W1:Y:S08]  /*0050*/  S2UR UR5, SR_CTAID.Y ;  /* 0x00000000000579c3 */ /* 0x000e700000002600 */
[----:B------:R-:W1:Y:S01]  /*0060*/  LDC R2, c[0x0][0x364] ;  /* 0x0000d900ff027b82 */ /* 0x000e620000000800 */
[----:B0-----:R-:W-:-:S05]  /*0070*/  IMAD R0, R0, UR4, R3 ;  /* 0x0000000400007c24 */ /* 0x001fca000f8e0203 */
[----:B------:R-:W-:Y:S01]  /*0080*/  ISETP.GT.AND P0, PT, R0, 0x3f, PT ;  /* 0x0000003f0000780c */ /* 0x000fe20003f04270 */
[----:B-1----:R-:W-:-:S05]  /*0090*/  IMAD R2, R2, UR5, R4 ;  /* 0x0000000502027c24 */ /* 0x002fca000f8e0204 */
[----:B------:R-:W-:-:S13]  /*00a0*/  ISETP.GT.U32.OR P0, PT, R2, 0x3f, P0 ;  /* 0x0000003f0200780c */ /* 0x000fda0000704470 */
[----:B------:R-:W-:Y:S05]  /*00b0*/  @P0 EXIT ;  /* 0x000000000000094d */ /* 0x000fea0003800000 */
[----:B------:R-:W-:Y:S01]  /*00c0*/  LOP3.LUT P0, RZ, R3, R4, RZ, 0xfc, !PT ;  /* 0x0000000403ff7212 */ /* 0x000fe2000780fcff */
[----:B------:R-:W0:-:S12]  /*00d0*/  LDCU.64 UR6, c[0x0][0x358] ;  /* 0x00006b00ff0677ac */ /* 0x000e180008000a00 */
[----:B------:R-:W0:Y:S02]  /*00e0*/  @!P0 LDC.64 R4, c[0x4][0x48] ;  /* 0x01001200ff048b82 */ /* 0x000e240000000a00 */
[----:B0-----:R-:W2:Y:S04]  /*00f0*/  @!P0 LDG.E.64 R12, desc[UR6][R4.64] ;  /* 0x00000006040c8981 */ /* 0x001ea8000c1e1b00 */
[----:B------:R-:W3:Y:S02]  /*0100*/  @!P0 LDG.E.64 R6, desc[UR6][R4.64+0x8] ;  /* 0x0000080604068981 */ /* 0x000ee4000c1e1b00 */
[----:B------:R-:W0:Y:S01]  /*0110*/  S2UR UR5, SR_CgaCtaId ;  /* 0x00000000000579c3 */ /* 0x000e220000008800 */
[----:B------:R-:W-:Y:S01]  /*0120*/  UMOV UR4, 0x400 ;  /* 0x0000040000047882 */ /* 0x000fe20000000000 */
[----:B------:R-:W-:-:S02]  /*0130*/  IMAD.MOV.U32 R10, RZ, RZ, 0x0 ;  /* 0x00000000ff0a7424 */ /* 0x000fc400078e00ff */
[----:B------:R-:W-:Y:S01]  /*0140*/  IMAD.MOV.U32 R11, RZ, RZ, 0x3fd80000 ;  /* 0x3fd80000ff0b7424 */ /* 0x000fe200078e00ff */
[----:B0-----:R-:W-:Y:S01]  /*0150*/  ULEA UR4, UR5, UR4, 0x18 ;  /* 0x0000000405047291 */ /* 0x001fe2000f8ec0ff */
[----:B--2---:R-:W-:-:S08]  /*0160*/  @!P0 DMUL R12, R12, 0.000244140625 ;  /* 0x3f3000000c0c8828 */ /* 0x004fd00000000000 */
[----:B------:R-:W-:-:S08]  /*0170*/  @!P0 DMUL R8, R12, -4096 ;  /* 0xc0b000000c088828 */ /* 0x000fd00000000000 */
[----:B---3--:R-:W-:-:S08]  /*0180*/  @!P0 DFMA R6, R12, R8, R6 ;  /* 0x000000080c06822b */ /* 0x008fd00000000006 */
[----:B------:R-:W-:-:S06]  /*0190*/  @!P0 DSETP.NEU.AND P1, PT, R6, RZ, PT ;  /* 0x000000ff0600822a */ /* 0x000fcc0003f2d000 */
[----:B------:R-:W-:Y:S02]  /*01a0*/  @!P0 FSEL R14, R6, RZ, P1 ;  /* 0x000000ff060e8208 */ /* 0x000fe40000800000 */
[----:B------:R-:W-:-:S05]  /*01b0*/  @!P0 FSEL R15, R7, 1.875, P1 ;  /* 0x3ff00000070f8808 */ /* 0x000fca0000800000 */
[----:B------:R-:W-:Y:S01]  /*01c0*/  @!P0 STS.128 [UR4], R12 ;  /* 0x0000000cff008988 */ /* 0x000fe20008000c04 */
[----:B------:R-:W-:Y:S06]  /*01d0*/  BAR.SYNC.DEFER_BLOCKING 0x0 ;  /* 0x0000000000007b1d */ /* 0x000fec0000010000 */
[----:B------:R-:W0:Y:S02]  /*01e0*/  LDS.64 R6, [UR4+0x8] ;  /* 0x00000804ff067984 */ /* 0x000e240008000a00 */
[----:B0-----:R-:W0:Y:S01]  /*01f0*/  MUFU.RSQ64H R9, R7 ;  /* 0x0000000700097308 */ /* 0x001e220000001c00 */
[----:B------:R-:W-:-:S05]  /*0200*/  VIADD R8, R7, 0xfcb00000 ;  /* 0xfcb0000007087836 */ /* 0x000fca0000000000 */
[----:B------:R-:W-:Y:S01]  /*0210*/  ISETP.GE.U32.AND P0, PT, R8, 0x7ca00000, PT ;  /* 0x7ca000000800780c */ /* 0x000fe20003f06070 */
[----:B0-----:R-:W-:-:S08]  /*0220*/  DMUL R4, R8, R8 ;  /* 0x0000000808047228 */ /* 0x001fd00000000000 */
[----:B------:R-:W-:-:S08]  /*0230*/  DFMA R4, R6, -R4, 1 ;  /* 0x3ff000000604742b */ /* 0x000fd00000000804 */
[----:B------:R-:W-:Y:S02]  /*0240*/  DFMA R10, R4, R10, 0.5 ;  /* 0x3fe00000040a742b */ /* 0x000fe4000000000a */
[----:B------:R-:W-:-:S08]  /*0250*/  DMUL R4, R8, R4 ;  /* 0x0000000408047228 */ /* 0x000fd00000000000 */
[----:B------:R-:W-:-:S08]  /*0260*/  DFMA R10, R10, R4, R8 ;  /* 0x000000040a0a722b */ /* 0x000fd00000000008 */
[----:B------:R-:W-:Y:S02]  /*0270*/  DMUL R12, R6, R10 ;  /* 0x0000000a060c7228 */ /* 0x000fe40000000000 */
[----:B------:R-:W-:Y:S01]  /*0280*/  VIADD R17, R11, 0xfff00000 ;  /* 0xfff000000b117836 */ /* 0x000fe20000000000 */
[----:B------:R-:W-:-:S05]  /*0290*/  MOV R16, R10 ;  /* 0x0000000a00107202 */ /* 0x000fca0000000f00 */
[----:B------:R-:W-:-:S08]  /*02a0*/  DFMA R14, R12, -R12, R6 ;  /* 0x8000000c0c0e722b */ /* 0x000fd00000000006 */
[----:B------:R-:W-:Y:S01]  /*02b0*/  DFMA R4, R14, R16, R12 ;  /* 0x000000100e04722b */ /* 0x000fe2000000000c */
[----:B------:R-:W-:Y:S10]  /*02c0*/  @!P0 BRA `(.L_x_0) ;  /* 0x0000000000108947 */ /* 0x000ff40003800000 */
[----:B------:R-:W-:-:S07]  /*02d0*/  MOV R4, 0x2f0 ;  /* 0x000002f000047802 */ /* 0x000fce0000000f00 */
[----:B------:R-:W-:Y:S05]  /*02e0*/  CALL.REL.NOINC `($__internal_1_$__cuda_sm20_dsqrt_rn_f64_mediumpath_v1) ;  /* 0x00000004001c7944 */ /* 0x000fea0003c00000 */
[----:B------:R-:W-:Y:S02]  /*02f0*/  IMAD.MOV.U32 R4, RZ, RZ, R8 ;  /* 0x000000ffff047224 */ /* 0x000fe400078e0008 */
[----:B------:R-:W-:-:S07]  /*0300*/  IMAD.MOV.U32 R5, RZ, RZ, R9 ;  /* 0x000000ffff057224 */ /* 0x000fce00078e0009 */
.L_x_0:
[----:B------:R-:W0:Y:S01]  /*0310*/  MUFU.RCP64H R7, R5 ;  /* 0x0000000500077308 */ /* 0x000e220000001800 */
[----:B------:R-:W-:-:S05]  /*0320*/  VIADD R6, R5, 0x300402 ;  /* 0x0030040205067836 */ /* 0x000fca0000000000 */
[----:B------:R-:W-:Y:S01]  /*0330*/  FSETP.GEU.AND P0, PT, |R6|, 5.8789094863358348022e-39, PT ;  /* 0x004004020600780b */ /* 0x000fe20003f0e200 */
[----:B0-----:R-:W-:-:S08]  /*0340*/  DFMA R8, R6, -R4, 1 ;  /* 0x3ff000000608742b */ /* 0x001fd00000000804 */
[----:B------:R-:W-:-:S08]  /*0350*/  DFMA R8, R8, R8, R8 ;  /* 0x000000080808722b */ /* 0x000fd00000000008 */
[----:B------:R-:W-:-:S08]  /*0360*/  DFMA R8, R6, R8, R6 ;  /* 0x000000080608722b */ /* 0x000fd00000000006 */
[----:B------:R-:W-:-:S08]  /*0370*/  DFMA R10, R8, -R4, 1 ;  /* 0x3ff00000080a742b */ /* 0x000fd00000000804 */
[----:B------:R-:W-:Y:S01]  /*0380*/  DFMA R8, R8, R10, R8 ;  /* 0x0000000a0808722b */ /* 0x000fe20000000008 */
[----:B------:R-:W-:Y:S10]  /*0390*/  @P0 BRA `(.L_x_1) ;  /* 0x0000000000180947 */ /* 0x000ff40003800000 */
[----:B------:R-:W-:Y:S01]  /*03a0*/  LOP3.LUT R3, R5, 0x7fffffff, RZ, 0xc0, !PT ;  /* 0x7fffffff05037812 */ /* 0x000fe200078ec0ff */
[----:B------:R-:W-:Y:S01]  /*03b0*/  IMAD.MOV.U32 R6, RZ, RZ, R4 ;  /* 0x000000ffff067224 */ /* 0x000fe200078e0004 */
[----:B------:R-:W-:Y:S02]  /*03c0*/  MOV R7, R5 ;  /* 0x0000000500077202 */ /* 0x000fe40000000f00 */
[----:B------:R-:W-:Y:S01]  /*03d0*/  MOV R4, 0x400 ;  /* 0x0000040000047802 */ /* 0x000fe20000000f00 */
[----:B------:R-:W-:-:S07]  /*03e0*/  VIADD R10, R3, 0xfff00000 ;  /* 0xfff00000030a7836 */ /* 0x000fce0000000000 */
[----:B------:R-:W-:Y:S05]  /*03f0*/  CALL.REL.NOINC `($__internal_0_$__cuda_sm20_dblrcp_rn_slowpath_v3) ;  /* 0x0000000000447944 */ /* 0x000fea0003c00000 */
.L_x_1:
[----:B------:R-:W0:Y:S08]  /*0400*/  LDC.64 R4, c[0x4][0x10] ;  /* 0x01000400ff047b82 */ /* 0x000e300000000a00 */
[----:B------:R-:W1:Y:S01]  /*0410*/  S2UR UR5, SR_CgaCtaId ;  /* 0x00000000000579c3 */ /* 0x000e620000008800 */
[----:B------:R-:W-:-:S07]  /*0420*/  UMOV UR4, 0x400 ;  /* 0x0000040000047882 */ /* 0x000fce0000000000 */
[----:B------:R-:W2:Y:S01]  /*0430*/  LDC.64 R12, c[0x4][0x28] ;  /* 0x01000a00ff0c7b82 */ /* 0x000ea20000000a00 */
[----:B0-----:R-:W-:-:S03]  /*0440*/  IMAD.WIDE.U32 R4, R2, 0x400, R4 ;  /* 0x0000040002047825 */ /* 0x001fc600078e0004 */
[----:B------:R-:W-:-:S04]  /*0450*/  IADD3 R10, P0, PT, R0, R4, RZ ;  /* 0x00000004000a7210 */ /* 0x000fc80007f1e0ff */
[----:B------:R-:W-:-:S05]  /*0460*/  LEA.HI.X.SX32 R11, R0, R5, 0x1, P0 ;  /* 0x00000005000b7211 */ /* 0x000fca00000f0eff */
[----:B------:R-:W3:Y:S01]  /*0470*/  LDG.E.U8 R10, desc[UR6][R10.64] ;  /* 0x000000060a0a7981 */ /* 0x000ee2000c1e1100 */
[----:B-1----:R-:W-:Y:S01]  /*0480*/  ULEA UR4, UR5, UR4, 0x18 ;  /* 0x0000000405047291 */ /* 0x002fe2000f8ec0ff */
[----:B--2---:R-:W-:-:S04]  /*0490*/  IMAD.WIDE.U32 R2, R2, 0x200, R12 ;  /* 0x0000020002027825 */ /* 0x004fc800078e000c */
[----:B------:R-:W-:-:S04]  /*04a0*/  IMAD.WIDE R2, R0, 0x8, R2 ;  /* 0x0000000800027825 */ /* 0x000fc800078e0202 */
[----:B------:R-:W0:Y:S01]  /*04b0*/  LDS.64 R6, [UR4] ;  /* 0x00000004ff067984 */ /* 0x000e220008000a00 */
[----:B---3--:R-:W0:Y:S02]  /*04c0*/  I2F.F64.U16 R4, R10 ;  /* 0x0000000a00047312 */ /* 0x008e240000101800 */
[----:B0-----:R-:W-:-:S08]  /*04d0*/  DADD R4, R4, -R6 ;  /* 0x0000000004047229 */ /* 0x001fd00000000806 */
[----:B------:R-:W-:-:S07]  /*04e0*/  DMUL R4, R4, R8 ;  /* 0x0000000804047228 */ /* 0x000fce0000000000 */
[----:B------:R-:W-:Y:S01]  /*04f0*/  STG.E.64 desc[UR6][R2.64], R4 ;  /* 0x0000000402007986 */ /* 0x000fe2000c101b06 */
[----:B------:R-:W-:Y:S05]  /*0500*/  EXIT ;  /* 0x000000000000794d */ /* 0x000fea0003800000 */
        .weak           $__internal_0_$__cuda_sm20_dblrcp_rn_slowpath_v3
        .type           $__internal_0_$__cuda_sm20_dblrcp_rn_slowpath_v3,@function
        .size           $__internal_0_$__cuda_sm20_dblrcp_rn_slowpath_v3,($__internal_1_$__cuda_sm20_dsqrt_rn_f64_mediumpath_v1 - $__internal_0_$__cuda_sm20_dblrcp_rn_slowpath_v3)
$__internal_0_$__cuda_sm20_dblrcp_rn_slowpath_v3:
[----:B------:R-:W-:-:S14]  /*0510*/  DSETP.GTU.AND P0, PT, |R6|, +INF , PT ;  /* 0x7ff000000600742a */ /* 0x000fdc0003f0c200 */
[----:B------:R-:W-:Y:S05]  /*0520*/  @P0 BRA `(.L_x_2) ;  /* 0x00000000007c0947 */ /* 0x000fea0003800000 */
[----:B------:R-:W-:-:S05]  /*0530*/  LOP3.LUT R5, R7, 0x7fffffff, RZ, 0xc0, !PT ;  /* 0x7fffffff07057812 */ /* 0x000fca00078ec0ff */
[----:B------:R-:W-:-:S05]  /*0540*/  VIADD R3, R5, 0xffffffff ;  /* 0xffffffff05037836 */ /* 0x000fca0000000000 */
[----:B------:R-:W-:-:S13]  /*0550*/  ISETP.GE.U32.AND P0, PT, R3, 0x7fefffff, PT ;  /* 0x7fefffff0300780c */ /* 0x000fda0003f06070 */
[----:B------:R-:W-:Y:S01]  /*0560*/  @P0 LOP3.LUT R9, R7, 0x7ff00000, RZ, 0x3c, !PT ;  /* 0x7ff0000007090812 */ /* 0x000fe200078e3cff */
[----:B------:R-:W-:Y:S01]  /*0570*/  @P0 IMAD.MOV.U32 R8, RZ, RZ, RZ ;  /* 0x000000ffff080224 */ /* 0x000fe200078e00ff */
[----:B------:R-:W-:Y:S06]  /*0580*/  @P0 BRA `(.L_x_3) ;  /* 0x00000000006c0947 */ /* 0x000fec0003800000 */
[----:B------:R-:W-:-:S13]  /*0590*/  ISETP.GE.U32.AND P0, PT, R5, 0x1000001, PT ;  /* 0x010000010500780c */ /* 0x000fda0003f06070 */
[----:B------:R-:W-:Y:S05]  /*05a0*/  @!P0 BRA `(.L_x_4) ;  /* 0x0000000000348947 */ /* 0x000fea0003800000 */
[----:B------:R-:W-:Y:S01]  /*05b0*/  IADD3 R9, PT, PT, R7, -0x3fe00000, RZ ;  /* 0xc020000007097810 */ /* 0x000fe20007ffe0ff */
[----:B------:R-:W-:-:S03]  /*05c0*/  IMAD.MOV.U32 R8, RZ, RZ, R6 ;  /* 0x000000ffff087224 */ /* 0x000fc600078e0006 */
[----:B------:R-:W0:Y:S03]  /*05d0*/  MUFU.RCP64H R11, R9 ;  /* 0x00000009000b7308 */ /* 0x000e260000001800 */
[----:B0-----:R-:W-:-:S08]  /*05e0*/  DFMA R12, -R8, R10, 1 ;  /* 0x3ff00000080c742b */ /* 0x001fd0000000010a */
[----:B------:R-:W-:-:S08]  /*05f0*/  DFMA R12, R12, R12, R12 ;  /* 0x0000000c0c0c722b */ /* 0x000fd0000000000c */
[----:B------:R-:W-:-:S08]  /*0600*/  DFMA R12, R10, R12, R10 ;  /* 0x0000000c0a0c722b */ /* 0x000fd0000000000a */
[----:B------:R-:W-:-:S08]  /*0610*/  DFMA R10, -R8, R12, 1 ;  /* 0x3ff00000080a742b */ /* 0x000fd0000000010c */
[----:B------:R-:W-:-:S08]  /*0620*/  DFMA R10, R12, R10, R12 ;  /* 0x0000000a0c0a722b */ /* 0x000fd0000000000c */
[----:B------:R-:W-:-:S08]  /*0630*/  DMUL R10, R10, 2.2250738585072013831e-308 ;  /* 0x001000000a0a7828 */ /* 0x000fd00000000000 */
[----:B------:R-:W-:-:S08]  /*0640*/  DFMA R6, -R6, R10, 1 ;  /* 0x3ff000000606742b */ /* 0x000fd0000000010a */
[----:B------:R-:W-:-:S08]  /*0650*/  DFMA R6, R6, R6, R6 ;  /* 0x000000060606722b */ /* 0x000fd00000000006 */
[----:B------:R-:W-:Y:S01]  /*0660*/  DFMA R8, R10, R6, R10 ;  /* 0x000000060a08722b */ /* 0x000fe2000000000a */
[----:B------:R-:W-:Y:S10]  /*0670*/  BRA `(.L_x_3) ;  /* 0x0000000000307947 */ /* 0x000ff40003800000 */
.L_x_4:
[----:B------:R-:W-:Y:S01]  /*0680*/  DMUL R6, R6, 8.11296384146066816958e+31 ;  /* 0x4690000006067828 */ /* 0x000fe20000000000 */
[----:B------:R-:W-:-:S05]  /*0690*/  IMAD.MOV.U32 R8, RZ, RZ, R10 ;  /* 0x000000ffff087224 */ /* 0x000fca00078e000a */
[----:B------:R-:W0:Y:S02]  /*06a0*/  MUFU.RCP64H R9, R7 ;  /* 0x0000000700097308 */ /* 0x000e240000001800 */
[----:B0-----:R-:W-:-:S08]  /*06b0*/  DFMA R10, -R6, R8, 1 ;  /* 0x3ff00000060a742b */ /* 0x001fd00000000108 */
[----:B------:R-:W-:-:S08]  /*06c0*/  DFMA R10, R10, R10, R10 ;  /* 0x0000000a0a0a722b */ /* 0x000fd0000000000a */
[----:B------:R-:W-:-:S08]  /*06d0*/  DFMA R10, R8, R10, R8 ;  /* 0x0000000a080a722b */ /* 0x000fd00000000008 */
[----:B------:R-:W-:-:S08]  /*06e0*/  DFMA R8, -R6, R10, 1 ;  /* 0x3ff000000608742b */ /* 0x000fd0000000010a */
[----:B------:R-:W-:-:S08]  /*06f0*/  DFMA R8, R10, R8, R10 ;  /* 0x000000080a08722b */ /* 0x000fd0000000000a */
[----:B------:R-:W-:Y:S01]  /*0700*/  DMUL R8, R8, 8.11296384146066816958e+31 ;  /* 0x4690000008087828 */ /* 0x000fe20000000000 */
[----:B------:R-:W-:Y:S10]  /*0710*/  BRA `(.L_x_3) ;  /* 0x0000000000087947 */ /* 0x000ff40003800000 */
.L_x_2:
[----:B------:R-:W-:Y:S01]  /*0720*/  LOP3.LUT R9, R7, 0x80000, RZ, 0xfc, !PT ;  /* 0x0008000007097812 */ /* 0x000fe200078efcff */
[----:B------:R-:W-:-:S07]  /*0730*/  IMAD.MOV.U32 R8, RZ, RZ, R6 ;  /* 0x000000ffff087224 */ /* 0x000fce00078e0006 */
.L_x_3:
[----:B------:R-:W-:-:S04]  /*0740*/  MOV R5, 0x0 ;  /* 0x0000000000057802 */ /* 0x000fc80000000f00 */
[----:B------:R-:W-:Y:S05]  /*0750*/  RET.REL.NODEC R4 `(_Z12cuda_defcan2v) ;  /* 0xfffffff804287950 */ /* 0x000fea0003c3ffff */
        .weak           $__internal_1_$__cuda_sm20_dsqrt_rn_f64_mediumpath_v1
        .type           $__internal_1_$__cuda_sm20_dsqrt_rn_f64_mediumpath_v1,@function
        .size           $__internal_1_$__cuda_sm20_dsqrt_rn_f64_mediumpath_v1,(.L_x_46 - $__internal_1_$__cuda_sm20_dsqrt_rn_f64_mediumpath_v1)
$__internal_1_$__cuda_sm20_dsqrt_rn_f64_mediumpath_v1:
[----:B------:R-:W-:Y:S01]  /*0760*/  ISETP.GE.U32.AND P0, PT, R8, -0x3400000, PT ;  /* 0xfcc000000800780c */ /* 0x000fe20003f06070 */
[----:B------:R-:W-:-:S12]  /*0770*/  IMAD.MOV.U32 R11, RZ, RZ, R17 ;  /* 0x000000ffff0b7224 */ /* 0x000fd800078e0011 */
[----:B------:R-:W-:Y:S05]  /*0780*/  @!P0 BRA `(.L_x_5) ;  /* 0x0000000000208947 */ /* 0x000fea0003800000 */
[----:B------:R-:W-:-:S10]  /*0790*/  DFMA.RM R10, R14, R10, R12 ;  /* 0x0000000a0e0a722b */ /* 0x000fd4000000400c */
[----:B------:R-:W-:-:S05]  /*07a0*/  IADD3 R8, P0, PT, R10, 0x1, RZ ;  /* 0x000000010a087810 */ /* 0x000fca0007f1e0ff */
[----:B------:R-:W-:-:S06]  /*07b0*/  IMAD.X R9, RZ, RZ, R11, P0 ;  /* 0x000000ffff097224 */ /* 0x000fcc00000e060b */
[----:B------:R-:W-:-:S08]  /*07c0*/  DFMA.RP R6, -R10, R8, R6 ;  /* 0x000000080a06722b */ /* 0x000fd00000008106 */
[----:B------:R-:W-:-:S06]  /*07d0*/  DSETP.GT.AND P0, PT, R6, RZ, PT ;  /* 0x000000ff0600722a */ /* 0x000fcc0003f04000 */
[----:B------:R-:W-:Y:S02]  /*07e0*/  FSEL R8, R8, R10, P0 ;  /* 0x0000000a08087208 */ /* 0x000fe40000000000 */
[----:B------:R-:W-:Y:S01]  /*07f0*/  FSEL R9, R9, R11, P0 ;  /* 0x0000000b09097208 */ /* 0x000fe20000000000 */
[----:B------:R-:W-:Y:S06]  /*0800*/  BRA `(.L_x_6) ;  /* 0x0000000000647947 */ /* 0x000fec0003800000 */
.L_x_5:
[----:B------:R-:W-:-:S14]  /*0810*/  DSETP.NE.AND P0, PT, R6, RZ, PT ;  /* 0x000000ff0600722a */ /* 0x000fdc0003f05000 */
[----:B------:R-:W-:Y:S05]  /*0820*/  @!P0 BRA `(.L_x_7) ;  /* 0x0000000000588947 */ /* 0x000fea0003800000 */
[----:B------:R-:W-:-:S13]  /*0830*/  ISETP.GE.AND P0, PT, R7, RZ, PT ;  /* 0x000000ff0700720c */ /* 0x000fda0003f06270 */
[----:B------:R-:W-:Y:S01]  /*0840*/  @!P0 IMAD.MOV.U32 R8, RZ, RZ, 0x0 ;  /* 0x00000000ff088424 */ /* 0x000fe200078e00ff */
[----:B------:R-:W-:Y:S01]  /*0850*/  @!P0 MOV R9, 0xfff80000 ;  /* 0xfff8000000098802 */ /* 0x000fe20000000f00 */
[----:B------:R-:W-:Y:S06]  /*0860*/  @!P0 BRA `(.L_x_6) ;  /* 0x00000000004c8947 */ /* 0x000fec0003800000 */
[----:B------:R-:W-:-:S13]  /*0870*/  ISETP.GT.AND P0, PT, R7, 0x7fefffff, PT ;  /* 0x7fefffff0700780c */ /* 0x000fda0003f04270 */
[----:B------:R-:W-:Y:S05]  /*0880*/  @P0 BRA `(.L_x_7) ;  /* 0x0000000000400947 */ /* 0x000fea0003800000 */
[----:B------:R-:W-:Y:S01]  /*0890*/  DMUL R6, R6, 8.11296384146066816958e+31 ;  /* 0x4690000006067828 */ /* 0x000fe20000000000 */
[----:B------:R-:W-:Y:S02]  /*08a0*/  IMAD.MOV.U32 R8, RZ, RZ, RZ ;  /* 0x000000ffff087224 */ /* 0x000fe400078e00ff */
[----:B------:R-:W-:Y:S02]  /*08b0*/  IMAD.MOV.U32 R12, RZ, RZ, 0x0 ;  /* 0x00000000ff0c7424 */ /* 0x000fe400078e00ff */
[----:B------:R-:W-:Y:S01]  /*08c0*/  IMAD.MOV.U32 R13, RZ, RZ, 0x3fd80000 ;  /* 0x3fd80000ff0d7424 */ /* 0x000fe200078e00ff */
[----:B------:R-:W0:Y:S02]  /*08d0*/  MUFU.RSQ64H R9, R7 ;  /* 0x0000000700097308 */ /* 0x000e240000001c00 */
[----:B0-----:R-:W-:-:S08]  /*08e0*/  DMUL R10, R8, R8 ;  /* 0x00000008080a7228 */ /* 0x001fd00000000000 */
[----:B------:R-:W-:-:S08]  /*08f0*/  DFMA R10, R6, -R10, 1 ;  /* 0x3ff00000060a742b */ /* 0x000fd0000000080a */
[----:B------:R-:W-:Y:S02]  /*0900*/  DFMA R12, R10, R12, 0.5 ;  /* 0x3fe000000a0c742b */ /* 0x000fe4000000000c */
[----:B------:R-:W-:-:S08]  /*0910*/  DMUL R10, R8, R10 ;  /* 0x0000000a080a7228 */ /* 0x000fd00000000000 */
[----:B------:R-:W-:-:S08]  /*0920*/  DFMA R10, R12, R10, R8 ;  /* 0x0000000a0c0a722b */ /* 0x000fd00000000008 */
[----:B------:R-:W-:Y:S02]  /*0930*/  DMUL R8, R6, R10 ;  /* 0x0000000a06087228 */ /* 0x000fe40000000000 */
[----:B------:R-:W-:-:S06]  /*0940*/  IADD3 R11, PT, PT, R11, -0x100000, RZ ;  /* 0xfff000000b0b7810 */ /* 0x000fcc0007ffe0ff */
[----:B------:R-:W-:-:S08]  /*0950*/  DFMA R12, R8, -R8, R6 ;  /* 0x80000008080c722b */ /* 0x000fd00000000006 */
[----:B------:R-:W-:-:S10]  /*0960*/  DFMA R8, R10, R12, R8 ;  /* 0x0000000c0a08722b */ /* 0x000fd40000000008 */
[----:B------:R-:W-:Y:S01]  /*0970*/  VIADD R9, R9, 0xfcb00000 ;  /* 0xfcb0000009097836 */ /* 0x000fe20000000000 */
[----:B------:R-:W-:Y:S06]  /*0980*/  BRA `(.L_x_6) ;  /* 0x0000000000047947 */ /* 0x000fec0003800000 */
.L_x_7:
[----:B------:R-:W-:-:S11]  /*0990*/  DADD R8, R6, R6 ;  /* 0x0000000006087229 */ /* 0x000fd60000000006 */
.L_x_6:
[----:B------:R-:W-:-:S04]  /*09a0*/  IMAD.MOV.U32 R5, RZ, RZ, 0x0 ;  /* 0x00000000ff057424 */ /* 0x000fc800078e00ff */
[----:B------:R-:W-:Y:S05]  /*09b0*/  RET.REL.NODEC R4 `(_Z12cuda_defcan2v) ;  /* 0xfffffff404907950 */ /* 0x000fea0003c3ffff */
.L_x_8:
[----:B------:R-:W-:-:S00]  /*09c0*/  BRA `(.L_x_8) ;  /* 0xfffffffc00fc7947 */ /* 0x000fc0000383ffff */
[----:B------:R-:W-:-:S00]  /*09d0*/  NOP ;  /* 0x0000000000007918 */ /* 0x000fc00000000000 */
        /* <DEDUP_REMOVED lines=10> */
.L_x_46:


//--------------------- .text._Z12cuda_defcan1v   --------------------------
	.section	.text._Z12cuda_defcan1v,"ax",@progbits
	.align	128
        .global         _Z12cuda_defcan1v
        .type           _Z12cuda_defcan1v,@function
        .size           _Z12cuda_defcan1v,(.L_x_52 - _Z12cuda_defcan1v)
        .other          _Z12cuda_defcan1v,@"STO_CUDA_ENTRY STV_DEFAULT"
_Z12cuda_defcan1v:
.text._Z12cuda_defcan1v:
        /* <DEDUP_REMOVED lines=12> */
[----:B------:R-:W0:Y:S01]  /*00c0*/  LDC.64 R2, c[0x4][0x10] ;  /* 0x01000400ff027b82 */ /* 0x000e220000000a00 */
[----:B------:R-:W1:Y:S01]  /*00d0*/  LDCU.64 UR8, c[0x0][0x358] ;  /* 0x00006b00ff0877ac */ /* 0x000e620008000a00 */
[----:B0-----:R-:W-:-:S03]  /*00e0*/  IMAD.WIDE.U32 R2, R0, 0x400, R2 ;  /* 0x0000040000027825 */ /* 0x001fc600078e0002 */
[----:B------:R-:W-:-:S04]  /*00f0*/  IADD3 R4, P0, PT, R9, R2, RZ ;  /* 0x0000000209047210 */ /* 0x000fc80007f1e0ff */
[----:B------:R-:W-:Y:S02]  /*0100*/  LEA.HI.X.SX32 R5, R9, R3, 0x1, P0 ;  /* 0x0000000309057211 */ /* 0x000fe400000f0eff */
[----:B------:R-:W0:Y:S03]  /*0110*/  LDC.64 R2, c[0x4][0x50] ;  /* 0x01001400ff027b82 */ /* 0x000e260000000a00 */
[----:B-1----:R-:W2:Y:S01]  /*0120*/  LDG.E.U8 R4, desc[UR8][R4.64] ;  /* 0x0000000804047981 */ /* 0x002ea2000c1e1100 */
[----:B------:R-:W-:-:S04]  /*0130*/  IMAD R11, R0, 0x40, R9 ;  /* 0x00000040000b7824 */ /* 0x000fc800078e0209 */
[----:B0-----:R-:W-:Y:S01]  /*0140*/  IMAD.WIDE R2, R11, 0x8, R2 ;  /* 0x000000080b027825 */ /* 0x001fe200078e0202 */
[----:B--2---:R-:W0:Y:S02]  /*0150*/  I2F.F64.U16 R6, R4 ;  /* 0x0000000400067312 */ /* 0x004e240000101800 */
[----:B0-----:R-:W-:Y:S02]  /*0160*/  DMUL R8, R6, R6 ;  /* 0x0000000606087228 */ /* 0x001fe40000000000 */
[----:B------:R-:W-:Y:S05]  /*0170*/  STG.E.64 desc[UR8][R2.64], R6 ;  /* 0x0000000602007986 */ /* 0x000fea000c101b08 */
[----:B------:R-:W-:Y:S01]  /*0180*/  STG.E.64 desc[UR8][R2.64+0x8000], R8 ;  /* 0x0080000802007986 */ /* 0x000fe2000c101b08 */
[----:B------:R-:W-:Y:S06]  /*0190*/  BAR.SYNC.DEFER_BLOCKING 0x0 ;  /* 0x0000000000007b1d */ /* 0x000fec0000010000 */
[----:B------:R-:W2:Y:S02]  /*01a0*/  LDG.E.64 R10, desc[UR8][R2.64] ;  /* 0x00000008020a7981 */ /* 0x000ea4000c1e1b00 */
[----:B------:R-:W0:Y:S01]  /*01b0*/  S2UR UR5, SR_CgaCtaId ;  /* 0x00000000000579c3 */ /* 0x000e220000008800 */
[----:B------:R-:W-:Y:S01]  /*01c0*/  UMOV UR4, 0x400 ;  /* 0x0000040000047882 */ /* 0x000fe20000000000 */
[----:B------:R-:W-:Y:S01]  /*01d0*/  IMAD R0, R12, R15, R13 ;  /* 0x0000000f0c007224 */ /* 0x000fe200078e020d */
[----:B------:R-:W-:Y:S04]  /*01e0*/  BSSY.RECONVERGENT B0, `(.L_x_9) ;  /* 0x0000043000007945 */ /* 0x000fe80003800200 */
[----:B------:R-:W-:-:S02]  /*01f0*/  ISETP.GT.U32.AND P0, PT, R0, 0x1ff, PT ;  /* 0x000001ff0000780c */ /* 0x000fc40003f04070 */
[C---:B------:R-:W-:Y:S02]  /*0200*/  ISETP.GT.U32.AND P1, PT, R0.reuse, 0xff, PT ;  /* 0x000000ff0000780c */ /* 0x040fe40003f24070 */
[C---:B------:R-:W-:Y:S02]  /*0210*/  ISETP.GT.U32.AND P2, PT, R0.reuse, 0x7f, PT ;  /* 0x0000007f0000780c */ /* 0x040fe40003f44070 */
[C---:B------:R-:W-:Y:S02]  /*0220*/  ISETP.GT.U32.AND P3, PT, R0.reuse, 0x3f, PT ;  /* 0x0000003f0000780c */ /* 0x040fe40003f64070 */
[----:B------:R-:W-:Y:S01]  /*0230*/  ISETP.GT.U32.AND P4, PT, R0, 0x1f, PT ;  /* 0x0000001f0000780c */ /* 0x000fe20003f84070 */
[----:B0-----:R-:W-:-:S06]  /*0240*/  ULEA UR4, UR5, UR4, 0x18 ;  /* 0x0000000405047291 */ /* 0x001fcc000f8ec0ff */
[----:B------:R-:W-:-:S05]  /*0250*/  LEA R4, R0, UR4, 0x3 ;  /* 0x0000000400047c11 */ /* 0x000fca000f8e18ff */
[----:B--2---:R-:W-:Y:S01]  /*0260*/  STS.64 [R4], R10 ;  /* 0x0000000a04007388 */ /* 0x004fe20000000a00 */
[----:B------:R-:W-:Y:S06]  /*0270*/  BAR.SYNC.DEFER_BLOCKING 0x0 ;  /* 0x0000000000007b1d */ /* 0x000fec0000010000 */
[----:B------:R-:W-:Y:S04]  /*0280*/  @!P0 LDS.64 R6, [R4+0x1000] ;  /* 0x0010000004068984 */ /* 0x000fe80000000a00 */
[----:B------:R-:W0:Y:S02]  /*0290*/  @!P0 LDS.64 R8, [R4] ;  /* 0x0000000004088984 */ /* 0x000e240000000a00 */
[----:B0-----:R-:W-:-:S07]  /*02a0*/  @!P0 DADD R6, R6, R8 ;  /* 0x0000000006068229 */ /* 0x001fce0000000008 */
[----:B------:R-:W-:Y:S01]  /*02b0*/  @!P0 STS.64 [R4], R6 ;  /* 0x0000000604008388 */ /* 0x000fe20000000a00 */
        /* <DEDUP_REMOVED lines=14> */
[----:B------:R0:W-:Y:S01]  /*03a0*/  @!P3 STS.64 [R4], R6 ;  /* 0x000000060400b388 */ /* 0x0001e20000000a00 */
[----:B------:R-:W-:Y:S06]  /*03b0*/  BAR.SYNC.DEFER_BLOCKING 0x0 ;  /* 0x0000000000007b1d */ /* 0x000fec0000010000 */
[----:B------:R-:W-:Y:S05]  /*03c0*/  @P4 BRA `(.L_x_10) ;  /* 0x0000000000904947 */ /* 0x000fea0003800000 */
[----:B0-----:R-:W-:Y:S01]  /*03d0*/  LDS.64 R6, [R4+0x100] ;  /* 0x0001000004067984 */ /* 0x001fe20000000a00 */
[----:B------:R-:W-:Y:S05]  /*03e0*/  WARPSYNC.ALL ;  /* 0x0000000000007948 */ /* 0x000fea0003800000 */
[----:B------:R-:W0:Y:S01]  /*03f0*/  LDS.64 R8, [R4] ;  /* 0x0000000004087984 */ /* 0x000e220000000a00 */
[----:B------:R-:W-:Y:S01]  /*0400*/  ISETP.NE.AND P5, PT, R0, RZ, PT ;  /* 0x000000ff0000720c */ /* 0x000fe20003fa5270 */
[----:B0-----:R-:W-:-:S07]  /*0410*/  DADD R6, R6, R8 ;  /* 0x0000000006067229 */ /* 0x001fce0000000008 */
[----:B------:R-:W-:Y:S01]  /*0420*/  STS.64 [R4], R6 ;  /* 0x0000000604007388 */ /* 0x000fe20000000a00 */
[----:B------:R-:W-:Y:S06]  /*0430*/  BAR.SYNC.DEFER_BLOCKING 0x0 ;  /* 0x0000000000007b1d */ /* 0x000fec0000010000 */
[----:B------:R-:W-:Y:S04]  /*0440*/  LDS.64 R8, [R4+0x80] ;  /* 0x0000800004087984 */ /* 0x000fe80000000a00 */
[----:B------:R-:W0:Y:S02]  /*0450*/  LDS.64 R10, [R4] ;  /* 0x00000000040a7984 */ /* 0x000e240000000a00 */
        /* <DEDUP_REMOVED lines=21> */
[----:B------:R1:W-:Y:S01]  /*05b0*/  STS.64 [R4], R10 ;  /* 0x0000000a04007388 */ /* 0x0003e20000000a00 */
[----:B------:R-:W-:Y:S06]  /*05c0*/  BAR.SYNC.DEFER_BLOCKING 0x0 ;  /* 0x0000000000007b1d */ /* 0x000fec0000010000 */
[----:B------:R-:W-:Y:S05]  /*05d0*/  @P5 BRA `(.L_x_10) ;  /* 0x00000000000c5947 */ /* 0x000fea0003800000 */
[----:B------:R-:W0:Y:S01]  /*05e0*/  LDS.64 R6, [UR4] ;  /* 0x00000004ff067984 */ /* 0x000e220008000a00 */
[----:B------:R-:W0:Y:S03]  /*05f0*/  LDC.64 R8, c[0x4][0x48] ;  /* 0x01001200ff087b82 */ /* 0x000e260000000a00 */
[----:B0-----:R2:W-:Y:S02]  /*0600*/  REDG.E.ADD.F64.RN.STRONG.GPU desc[UR8][R8.64], R6 ;  /* 0x00000006080079a6 */ /* 0x0015e4000c12ff08 */
.L_x_10:
[----:B------:R-:W-:Y:S05]  /*0610*/  BSYNC.RECONVERGENT B0 ;  /* 0x0000000000007941 */ /* 0x000fea0003800200 */
.L_x_9:
[----:B------:R-:W3:Y:S01]  /*0620*/  LDG.E.64 R2, desc[UR8][R2.64+0x8000] ;  /* 0x0080000802027981 */ /* 0x000ee2000c1e1b00 */
[----:B------:R-:W-:Y:S05]  /*0630*/  WARPSYNC.ALL ;  /* 0x0000000000007948 */ /* 0x000fea0003800000 */
[----:B---3--:R-:W-:Y:S01]  /*0640*/  STS.64 [R4], R2 ;  /* 0x0000000204007388 */ /* 0x008fe20000000a00 */
[----:B------:R-:W-:Y:S06]  /*0650*/  BAR.SYNC.DEFER_BLOCKING 0x0 ;  /* 0x0000000000007b1d */ /* 0x000fec0000010000 */
[----:B0-2---:R-:W-:Y:S04]  /*0660*/  @!P0 LDS.64 R6, [R4+0x1000] ;  /* 0x0010000004068984 */ /* 0x005fe80000000a00 */
[----:B------:R-:W0:Y:S02]  /*0670*/  @!P0 LDS.64 R8, [R4] ;  /* 0x0000000004088984 */ /* 0x000e240000000a00 */
[----:B0-----:R-:W-:-:S07]  /*0680*/  @!P0 DADD R6, R6, R8 ;  /* 0x0000000006068229 */ /* 0x001fce0000000008 */
[----:B------:R-:W-:Y:S01]  /*0690*/  @!P0 STS.64 [R4], R6 ;  /* 0x0000000604008388 */ /* 0x000fe20000000a00 */
[----:B------:R-:W-:Y:S06]  /*06a0*/  BAR.SYNC.DEFER_BLOCKING 0x0 ;  /* 0x0000000000007b1d */ /* 0x000fec0000010000 */
[----:B------:R-:W-:Y:S04]  /*06b0*/  @!P1 LDS.64 R8, [R4+0x800] ;  /* 0x0008000004089984 */ /* 0x000fe80000000a00 */
[----:B-1----:R-:W0:Y:S02]  /*06c0*/  @!P1 LDS.64 R10, [R4] ;  /* 0x00000000040a9984 */ /* 0x002e240000000a00 */
        /* <DEDUP_REMOVED lines=13> */
[----:B------:R-:W-:Y:S05]  /*07a0*/  @P4 EXIT ;  /* 0x000000000000494d */ /* 0x000fea0003800000 */
[----:B------:R-:W-:Y:S01]  /*07b0*/  LDS.64 R2, [R4+0x100] ;  /* 0x0001000004027984 */ /* 0x000fe20000000a00 */
[----:B------:R-:W-:-:S03]  /*07c0*/  ISETP.NE.AND P0, PT, R0, RZ, PT ;  /* 0x000000ff0000720c */ /* 0x000fc60003f05270 */
[----:B0-----:R-:W0:Y:S02]  /*07d0*/  LDS.64 R6, [R4] ;  /* 0x0000000004067984 */ /* 0x001e240000000a00 */
        /* <DEDUP_REMOVED lines=28> */
[----:B------:R-:W-:Y:S05]  /*09a0*/  @P0 EXIT ;  /* 0x000000000000094d */ /* 0x000fea0003800000 */
[----:B------:R-:W1:Y:S01]  /*09b0*/  LDS.64 R2, [UR4] ;  /* 0x00000004ff027984 */ /* 0x000e620008000a00 */
[----:B------:R-:W2:Y:S02]  /*09c0*/  LDCU.64 UR6, c[0x4][0x48] ;  /* 0x01000900ff0677ac */ /* 0x000ea40008000a00 */
[----:B--2---:R-:W-:-:S04]  /*09d0*/  UIADD3 UR5, UP0, UPT, UR6, 0x8, URZ ;  /* 0x0000000806057890 */ /* 0x004fc8000ff1e0ff */
[----:B------:R-:W-:Y:S02]  /*09e0*/  UIADD3.X UR6, UPT, UPT, URZ, UR7, URZ, UP0, !UPT ;  /* 0x00000007ff067290 */ /* 0x000fe400087fe4ff */
[----:B0-----:R-:W-:-:S04]  /*09f0*/  IMAD.U32 R4, RZ, RZ, UR5 ;  /* 0x00000005ff047e24 */ /* 0x001fc8000f8e00ff */
[----:B------:R-:W-:-:S05]  /*0a00*/  IMAD.U32 R5, RZ, RZ, UR6 ;  /* 0x00000006ff057e24 */ /* 0x000fca000f8e00ff */
[----:B-1----:R-:W-:Y:S01]  /*0a10*/  REDG.E.ADD.F64.RN.STRONG.GPU desc[UR8][R4.64], R2 ;  /* 0x00000002040079a6 */ /* 0x002fe2000c12ff08 */
[----:B------:R-:W-:Y:S05]  /*0a20*/  EXIT ;  /* 0x000000000000794d */ /* 0x000fea0003800000 */
.L_x_11:
        /* <DEDUP_REMOVED lines=13> */
.L_x_52:


//--------------------- .text._Z13cuda_roberts8v  --------------------------
	.section	.text._Z13cuda_roberts8v,"ax",@progbits
	.align	128
        .global         _Z13cuda_roberts8v
        .type           _Z13cuda_roberts8v,@function
        .size           _Z13cuda_roberts8v,(.L_x_48 - _Z13cuda_roberts8v)
        .other          _Z13cuda_roberts8v,@"STO_CUDA_ENTRY STV_DEFAULT"
_Z13cuda_roberts8v:
.text._Z13cuda_roberts8v:
        /* <DEDUP_REMOVED lines=12> */
[----:B------:R-:W-:Y:S01]  /*00c0*/  ISETP.GE.AND P0, PT, R2, 0x3f, PT ;  /* 0x0000003f0200780c */ /* 0x000fe20003f06270 */
[----:B------:R-:W0:Y:S01]  /*00d0*/  LDCU.64 UR4, c[0x0][0x358] ;  /* 0x00006b00ff0477ac */ /* 0x000e220008000a00 */
[----:B------:R-:W-:-:S13]  /*00e0*/  ISETP.LT.U32.AND P1, PT, R3, 0x3f, PT ;  /* 0x0000003f0300780c */ /* 0x000fda0003f21070 */
[----:B------:R-:W-:Y:S05]  /*00f0*/  @!P0 BRA P1, `(.L_x_12) ;  /* 0x0000000000288947 */ /* 0x000fea0000800000 */
[----:B------:R-:W1:Y:S08]  /*0100*/  LDC.64 R4, c[0x4][0x38] ;  /* 0x01000e00ff047b82 */ /* 0x000e700000000a00 */
[----:B------:R-:W2:Y:S01]  /*0110*/  LDC.64 R6, c[0x4][0x30] ;  /* 0x01000c00ff067b82 */ /* 0x000ea20000000a00 */
[----:B-1----:R-:W-:-:S04]  /*0120*/  IMAD.WIDE.U32 R4, R3, 0x100, R4 ;  /* 0x0000010003047825 */ /* 0x002fc800078e0004 */
[----:B------:R-:W-:-:S04]  /*0130*/  IMAD.WIDE R4, R2, 0x4, R4 ;  /* 0x0000000402047825 */ /* 0x000fc800078e0204 */
[----:B--2---:R-:W-:-:S04]  /*0140*/  IMAD.WIDE.U32 R6, R3, 0x200, R6 ;  /* 0x0000020003067825 */ /* 0x004fc800078e0006 */
[----:B------:R-:W-:Y:S02]  /*0150*/  IMAD.MOV.U32 R3, RZ, RZ, -0x1 ;  /* 0xffffffffff037424 */ /* 0x000fe400078e00ff */
[----:B------:R-:W-:-:S03]  /*0160*/  IMAD.WIDE R6, R2, 0x8, R6 ;  /* 0x0000000802067825 */ /* 0x000fc600078e0206 */
[----:B0-----:R-:W-:Y:S04]  /*0170*/  STG.E desc[UR4][R4.64], R3 ;  /* 0x0000000304007986 */ /* 0x001fe8000c101904 */
[----:B------:R-:W-:Y:S01]  /*0180*/  STG.E.64 desc[UR4][R6.64], RZ ;  /* 0x000000ff06007986 */ /* 0x000fe2000c101b04 */
[----:B------:R-:W-:Y:S05]  /*0190*/  EXIT ;  /* 0x000000000000794d */ /* 0x000fea0003800000 */
.L_x_12:
[----:B------:R-:W1:Y:S02]  /*01a0*/  LDC.64 R4, c[0x4][0x10] ;  /* 0x01000400ff047b82 */ /* 0x000e640000000a00 */
[----:B-1----:R-:W-:-:S03]  /*01b0*/  IMAD.WIDE.U32 R4, R3, 0x400, R4 ;  /* 0x0000040003047825 */ /* 0x002fc600078e0004 */
[----:B------:R-:W-:-:S04]  /*01c0*/  IADD3 R14, P0, PT, R2, R4, RZ ;  /* 0x00000004020e7210 */ /* 0x000fc80007f1e0ff */
[----:B------:R-:W-:-:S05]  /*01d0*/  LEA.HI.X.SX32 R15, R2, R5, 0x1, P0 ;  /* 0x00000005020f7211 */ /* 0x000fca00000f0eff */
[----:B0-----:R-:W2:Y:S04]  /*01e0*/  LDG.E.U8 R0, desc[UR4][R14.64] ;  /* 0x000000040e007981 */ /* 0x001ea8000c1e1100 */
[----:B------:R-:W2:Y:S04]  /*01f0*/  LDG.E.U8 R7, desc[UR4][R14.64+0x401] ;  /* 0x000401040e077981 */ /* 0x000ea8000c1e1100 */
[----:B------:R-:W3:Y:S04]  /*0200*/  LDG.E.U8 R6, desc[UR4][R14.64+0x1] ;  /* 0x000001040e067981 */ /* 0x000ee8000c1e1100 */
[----:B------:R0:W3:Y:S01]  /*0210*/  LDG.E.U8 R5, desc[UR4][R14.64+0x400] ;  /* 0x000400040e057981 */ /* 0x0000e2000c1e1100 */
[----:B------:R-:W-:Y:S01]  /*0220*/  BSSY.RECONVERGENT B0, `(.L_x_13) ;  /* 0x000001b000007945 */ /* 0x000fe20003800200 */
[----:B0-----:R-:W-:Y:S01]  /*0230*/  MOV R14, 0x0 ;  /* 0x00000000000e7802 */ /* 0x001fe20000000f00 */
[----:B------:R-:W-:-:S02]  /*0240*/  IMAD.MOV.U32 R15, RZ, RZ, 0x3fd80000 ;  /* 0x3fd80000ff0f7424 */ /* 0x000fc400078e00ff */
[----:B--2---:R-:W-:-:S04]  /*0250*/  IMAD.IADD R0, R0, 0x1, -R7 ;  /* 0x0000000100007824 */ /* 0x004fc800078e0a07 */
[----:B------:R-:W0:Y:S01]  /*0260*/  I2F.F64 R10, R0 ;  /* 0x00000000000a7312 */ /* 0x000e220000201c00 */
[----:B---3--:R-:W-:-:S07]  /*0270*/  IMAD.IADD R6, R6, 0x1, -R5 ;  /* 0x0000000106067824 */ /* 0x008fce00078e0a05 */
[----:B------:R-:W1:Y:S01]  /*0280*/  I2F.F64 R8, R6 ;  /* 0x0000000600087312 */ /* 0x000e620000201c00 */
[----:B0-----:R-:W-:-:S08]  /*0290*/  DMUL R4, R10, R10 ;  /* 0x0000000a0a047228 */ /* 0x001fd00000000000 */
[----:B-1----:R-:W-:-:S06]  /*02a0*/  DFMA R4, R8, R8, R4 ;  /* 0x000000080804722b */ /* 0x002fcc0000000004 */
[----:B------:R-:W0:Y:S04]  /*02b0*/  MUFU.RSQ64H R13, R5 ;  /* 0x00000005000d7308 */ /* 0x000e280000001c00 */
        /* <DEDUP_REMOVED lines=8> */
[----:B------:R-:W-:Y:S02]  /*0340*/  VIADD R23, R21, 0xfff00000 ;  /* 0xfff0000015177836 */ /* 0x000fe40000000000 */
[----:B------:R-:W-:-:S04]  /*0350*/  IMAD.MOV.U32 R22, RZ, RZ, R20 ;  /* 0x000000ffff167224 */ /* 0x000fc800078e0014 */
[----:B------:R-:W-:-:S08]  /*0360*/  DFMA R18, R14, -R14, R4 ;  /* 0x8000000e0e12722b */ /* 0x000fd00000000004 */
[----:B------:R-:W-:Y:S01]  /*0370*/  DFMA R16, R18, R22, R14 ;  /* 0x000000161210722b */ /* 0x000fe2000000000e */
[----:B------:R-:W-:Y:S10]  /*0380*/  @!P0 BRA `(.L_x_14) ;  /* 0x0000000000108947 */ /* 0x000ff40003800000 */
[----:B------:R-:W-:-:S07]  /*0390*/  MOV R16, 0x3b0 ;  /* 0x000003b000107802 */ /* 0x000fce0000000f00 */
[----:B------:R-:W-:Y:S05]  /*03a0*/  CALL.REL.NOINC `($__internal_3_$__cuda_sm20_dsqrt_rn_f64_mediumpath_v1) ;  /* 0x0000001400107944 */ /* 0x000fea0003c00000 */
[----:B------:R-:W-:Y:S01]  /*03b0*/  IMAD.MOV.U32 R16, RZ, RZ, R14 ;  /* 0x000000ffff107224 */ /* 0x000fe200078e000e */
[----:B------:R-:W-:-:S07]  /*03c0*/  MOV R17, R15 ;  /* 0x0000000f00117202 */ /* 0x000fce0000000f00 */
.L_x_14:
[----:B------:R-:W-:Y:S05]  /*03d0*/  BSYNC.RECONVERGENT B0 ;  /* 0x0000000000007941 */ /* 0x000fea0003800200 */
.L_x_13:
[----:B------:R-:W-:-:S06]  /*03e0*/  DSETP.GEU.AND P0, PT, R4, 400, PT ;  /* 0x407900000400742a */ /* 0x000fcc0003f0e000 */
[----:B------:R-:W-:Y:S01]  /*03f0*/  DSETP.NEU.AND P0, PT, R4, RZ, P0 ;  /* 0x000000ff0400722a */ /* 0x000fe2000070d000 */
[----:B------:R-:W0:-:S13]  /*0400*/  LDC.64 R4, c[0x4][0x30] ;  /* 0x01000c00ff047b82 */ /* 0x000e1a0000000a00 */
[----:B------:R-:W1:Y:S01]  /*0410*/  @!P0 LDC.64 R12, c[0x4][0x38] ;  /* 0x01000e00ff0c8b82 */ /* 0x000e620000000a00 */
[----:B------:R-:W-:Y:S02]  /*0420*/  @!P0 IMAD.MOV.U32 R7, RZ, RZ, -0x1 ;  /* 0xffffffffff078424 */ /* 0x000fe400078e00ff */
[----:B0-----:R-:W-:-:S04]  /*0430*/  IMAD.WIDE.U32 R4, R3, 0x200, R4 ;  /* 0x0000020003047825 */ /* 0x001fc800078e0004 */
[----:B------:R-:W-:-:S05]  /*0440*/  IMAD.WIDE R4, R2, 0x8, R4 ;  /* 0x0000000802047825 */ /* 0x000fca00078e0204 */
[----:B------:R0:W-:Y:S01]  /*0450*/  STG.E.64 desc[UR4][R4.64], R16 ;  /* 0x0000001004007986 */ /* 0x0001e2000c101b04 */
[----:B-1----:R-:W-:-:S04]  /*0460*/  @!P0 IMAD.WIDE.U32 R12, R3, 0x100, R12 ;  /* 0x00000100030c8825 */ /* 0x002fc800078e000c */
[----:B------:R-:W-:-:S05]  /*0470*/  @!P0 IMAD.WIDE R12, R2, 0x4, R12 ;  /* 0x00000004020c8825 */ /* 0x000fca00078e020c */
[----:B------:R0:W-:Y:S01]  /*0480*/  @!P0 STG.E desc[UR4][R12.64], R7 ;  /* 0x000000070c008986 */ /* 0x0001e2000c101904 */
[----:B------:R-:W-:Y:S05]  /*0490*/  @!P0 EXIT ;  /* 0x000000000000894d */ /* 0x000fea0003800000 */
[----:B------:R-:W-:-:S13]  /*04a0*/  ISETP.NE.AND P0, PT, R6, RZ, PT ;  /* 0x000000ff0600720c */ /* 0x000fda0003f05270 */
[----:B------:R-:W-:Y:S05]  /*04b0*/  @P0 BRA `(.L_x_15) ;  /* 0x0000000000500947 */ /* 0x000fea0003800000 */
[----:B------:R-:W-:-:S13]  /*04c0*/  ISETP.GE.AND P0, PT, R0, 0x1, PT ;  /* 0x000000010000780c */ /* 0x000fda0003f06270 */
[----:B0-----:R-:W0:Y:S01]  /*04d0*/  @P0 LDC.64 R4, c[0x4][0x38] ;  /* 0x01000e00ff040b82 */ /* 0x001e220000000a00 */
[----:B------:R-:W-:Y:S02]  /*04e0*/  @P0 IMAD.MOV.U32 R7, RZ, RZ, 0x3 ;  /* 0x00000003ff070424 */ /* 0x000fe400078e00ff */
[----:B0-----:R-:W-:-:S04]  /*04f0*/  @P0 IMAD.WIDE.U32 R4, R3, 0x100, R4 ;  /* 0x0000010003040825 */ /* 0x001fc800078e0004 */
[----:B------:R-:W-:-:S05]  /*0500*/  @P0 IMAD.WIDE R4, R2, 0x4, R4 ;  /* 0x0000000402040825 */ /* 0x000fca00078e0204 */
[----:B------:R0:W-:Y:S01]  /*0510*/  @P0 STG.E desc[UR4][R4.64], R7 ;  /* 0x0000000704000986 */ /* 0x0001e2000c101904 */
[----:B------:R-:W-:Y:S05]  /*0520*/  @P0 EXIT ;  /* 0x000000000000094d */ /* 0x000fea0003800000 */
[----:B------:R-:W-:-:S13]  /*0530*/  ISETP.GT.AND P0, PT, R0, -0x1, PT ;  /* 0xffffffff0000780c */ /* 0x000fda0003f04270 */
[----:B0-----:R-:W0:Y:S01]  /*0540*/  @!P0 LDC.64 R4, c[0x4][0x38] ;  /* 0x01000e00ff048b82 */ /* 0x001e220000000a00 */
[----:B------:R-:W-:Y:S02]  /*0550*/  @!P0 IMAD.MOV.U32 R7, RZ, RZ, 0x7 ;  /* 0x00000007ff078424 */ /* 0x000fe400078e00ff */
[----:B0-----:R-:W-:-:S04]  /*0560*/  @!P0 IMAD.WIDE.U32 R4, R3, 0x100, R4 ;  /* 0x0000010003048825 */ /* 0x001fc800078e0004 */
[----:B------:R-:W-:-:S05]  /*0570*/  @!P0 IMAD.WIDE R4, R2, 0x4, R4 ;  /* 0x0000000402048825 */ /* 0x000fca00078e0204 */
[----:B------:R0:W-:Y:S01]  /*0580*/  @!P0 STG.E desc[UR4][R4.64], R7 ;  /* 0x0000000704008986 */ /* 0x0001e2000c101904 */
[----:B------:R-:W-:Y:S05]  /*0590*/  @!P0 EXIT ;  /* 0x000000000000894d */ /* 0x000fea0003800000 */
[----:B0-----:R-:W0:Y:S02]  /*05a0*/  LDC.64 R4, c[0x4][0x38] ;  /* 0x01000e00ff047b82 */ /* 0x001e240000000a00 */
[----:B0-----:R-:W-:-:S04]  /*05b0*/  IMAD.WIDE.U32 R4, R3, 0x100, R4 ;  /* 0x0000010003047825 */ /* 0x001fc800078e0004 */
[----:B------:R-:W-:Y:S02]  /*05c0*/  IMAD.MOV.U32 R3, RZ, RZ, -0x1 ;  /* 0xffffffffff037424 */ /* 0x000fe400078e00ff */
[----:B------:R-:W-:-:S05]  /*05d0*/  IMAD.WIDE R4, R2, 0x4, R4 ;  /* 0x0000000402047825 */ /* 0x000fca00078e0204 */
[----:B------:R-:W-:Y:S01]  /*05e0*/  STG.E desc[UR4][R4.64], R3 ;  /* 0x0000000304007986 */ /* 0x000fe2000c101904 */
[----:B------:R-:W-:Y:S05]  /*05f0*/  EXIT ;  /* 0x000000000000794d */ /* 0x000fea0003800000 */
.L_x_15:
[----:B0-----:R-:W-:Y:S01]  /*0600*/  DADD R12, -RZ, |R10| ;  /* 0x00000000ff0c7229 */ /* 0x001fe2000000050a */
[----:B------:R-:W-:Y:S01]  /*0610*/  MOV R4, 0x1 ;  /* 0x0000000100047802 */ /* 0x000fe20000000f00 */
[--C-:B------:R-:W-:Y:S01]  /*0620*/  DADD R14, -RZ, |R8|.reuse ;  /* 0x00000000ff0e7229 */ /* 0x100fe20000000508 */
[----:B------:R-:W-:Y:S01]  /*0630*/  BSSY.RECONVERGENT B0, `(.L_x_16) ;  /* 0x0000017000007945 */ /* 0x000fe20003800200 */
[----:B------:R-:W-:-:S08]  /*0640*/  DSETP.GT.AND P1, PT, |R10|, |R8|, PT ;  /* 0x400000080a00722a */ /* 0x000fd00003f24200 */
[----:B------:R-:W-:Y:S02]  /*0650*/  FSEL R23, R13, R15, P1 ;  /* 0x0000000f0d177208 */ /* 0x000fe40000800000 */
[----:B------:R-:W-:Y:S02]  /*0660*/  FSEL R22, R12, R14, P1 ;  /* 0x0000000e0c167208 */ /* 0x000fe40000800000 */
[----:B------:R-:W0:Y:S01]  /*0670*/  MUFU.RCP64H R5, R23 ;  /* 0x0000001700057308 */ /* 0x000e220000001800 */
[----:B------:R-:W-:Y:S02]  /*0680*/  FSEL R12, R14, R12, P1 ;  /* 0x0000000c0e0c7208 */ /* 0x000fe40000800000 */
[----:B------:R-:W-:-:S04]  /*0690*/  FSEL R13, R15, R13, P1 ;  /* 0x0000000d0f0d7208 */ /* 0x000fc80000800000 */
[----:B------:R-:W-:Y:S01]  /*06a0*/  FSETP.GEU.AND P2, PT, |R13|, 6.5827683646048100446e-37, PT ;  /* 0x036000000d00780b */ /* 0x000fe20003f4e200 */
[----:B0-----:R-:W-:-:S08]  /*06b0*/  DFMA R6, -R22, R4, 1 ;  /* 0x3ff000001606742b */ /* 0x001fd00000000104 */
[----:B------:R-:W-:-:S08]  /*06c0*/  DFMA R6, R6, R6, R6 ;  /* 0x000000060606722b */ /* 0x000fd00000000006 */
[----:B------:R-:W-:-:S08]  /*06d0*/  DFMA R6, R4, R6, R4 ;  /* 0x000000060406722b */ /* 0x000fd00000000004 */
[----:B------:R-:W-:-:S08]  /*06e0*/  DFMA R4, -R22, R6, 1 ;  /* 0x3ff000001604742b */ /* 0x000fd00000000106 */
[----:B------:R-:W-:-:S08]  /*06f0*/  DFMA R4, R6, R4, R6 ;  /* 0x000000040604722b */ /* 0x000fd00000000006 */
[----:B------:R-:W-:-:S08]  /*0700*/  DMUL R6, R4, R12 ;  /* 0x0000000c04067228 */ /* 0x000fd00000000000 */
[----:B------:R-:W-:-:S08]  /*0710*/  DFMA R14, -R22, R6, R12 ;  /* 0x00000006160e722b */ /* 0x000fd0000000010c */
[----:B------:R-:W-:-:S10]  /*0720*/  DFMA R4, R4, R14, R6 ;  /* 0x0000000e0404722b */ /* 0x000fd40000000006 */
[----:B------:R-:W-:-:S05]  /*0730*/  FFMA R0, RZ, R23, R5 ;  /* 0x00000017ff007223 */ /* 0x000fca0000000005 */
[----:B------:R-:W-:-:S13]  /*0740*/  FSETP.GT.AND P0, PT, |R0|, 1.469367938527859385e-39, PT ;  /* 0x001000000000780b */ /* 0x000fda0003f04200 */
[----:B------:R-:W-:Y:S05]  /*0750*/  @P0 BRA P2, `(.L_x_17) ;  /* 0x0000000000100947 */ /* 0x000fea0001000000 */
[----:B------:R-:W-:-:S07]  /*0760*/  MOV R0, 0x780 ;  /* 0x0000078000007802 */ /* 0x000fce0000000f00 */
[----:B------:R-:W-:Y:S05]  /*0770*/  CALL.REL.NOINC `($__internal_2_$__cuda_sm20_div_rn_f64_full) ;  /* 0x0000000800a87944 */ /* 0x000fea0003c00000 */
[----:B------:R-:W-:Y:S02]  /*0780*/  IMAD.MOV.U32 R4, RZ, RZ, R6 ;  /* 0x000000ffff047224 */ /* 0x000fe400078e0006 */
[----:B------:R-:W-:-:S07]  /*0790*/  IMAD.MOV.U32 R5, RZ, RZ, R7 ;  /* 0x000000ffff057224 */ /* 0x000fce00078e0007 */
.L_x_17:
[----:B------:R-:W-:Y:S05]  /*07a0*/  BSYNC.RECONVERGENT B0 ;  /* 0x0000000000007941 */ /* 0x000fea0003800200 */
.L_x_16:
[----:B------:R-:W-:Y:S01]  /*07b0*/  DMUL R6, R4, R4 ;  /* 0x0000000404067228 */ /* 0x000fe20000000000 */
[----:B------:R-:W-:Y:S01]  /*07c0*/  IMAD.MOV.U32 R12, RZ, RZ, -0x2449a4b7 ;  /* 0xdbb65b49ff0c7424 */ /* 0x000fe200078e00ff */
[----:B------:R-:W-:Y:S01]  /*07d0*/  UMOV UR6, 0x2a25ff7e ;  /* 0x2a25ff7e00067882 */ /* 0x000fe20000000000 */
[----:B------:R-:W-:Y:S01]  /*07e0*/  IMAD.MOV.U32 R13, RZ, RZ, 0x3f2d3b63 ;  /* 0x3f2d3b63ff0d7424 */ /* 0x000fe200078e00ff */
[----:B------:R-:W-:Y:S01]  /*07f0*/  UMOV UR7, 0x3ef53e1d ;  /* 0x3ef53e1d00077882 */ /* 0x000fe20000000000 */
[----:B------:R-:W-:Y:S01]  /*0800*/  ISETP.GE.AND P2, PT, R9, RZ, PT ;  /* 0x000000ff0900720c */ /* 0x000fe20003f46270 */
[----:B------:R-:W-:-:S03]  /*0810*/  DSETP.NEU.AND P3, PT, R22, RZ, PT ;  /* 0x000000ff1600722a */ /* 0x000fc60003f6d000 */
[----:B------:R-:W-:Y:S01]  /*0820*/  DFMA R12, R6, -UR6, R12 ;  /* 0x80000006060c7c2b */ /* 0x000fe2000800000c */
[----:B------:R-:W-:Y:S01]  /*0830*/  UMOV UR6, 0x8dde082e ;  /* 0x8dde082e00067882 */ /* 0x000fe20000000000 */
[----:B------:R-:W-:Y:S01]  /*0840*/  UMOV UR7, 0x3f531278 ;  /* 0x3f53127800077882 */ /* 0x000fe20000000000 */
[----:B------:R-:W-:-:S05]  /*0850*/  @P1 PLOP3.LUT P0, PT, P2, PT, PT, 0x80, 0x8 ;  /* 0x000000000008181c */ /* 0x000fca000170f070 */
[----:B------:R-:W-:Y:S01]  /*0860*/  DFMA R12, R6, R12, -UR6 ;  /* 0x80000006060c7e2b */ /* 0x000fe2000800000c */
[----:B------:R-:W-:Y:S01]  /*0870*/  UMOV UR6, 0xc8249315 ;  /* 0xc824931500067882 */ /* 0x000fe20000000000 */
[----:B------:R-:W-:-:S06]  /*0880*/  UMOV UR7, 0x3f6f9690 ;  /* 0x3f6f969000077882 */ /* 0x000fcc0000000000 */
[----:B------:R-:W-:Y:S01]  /*0890*/  DFMA R12, R6, R12, UR6 ;  /* 0x00000006060c7e2b */ /* 0x000fe2000800000c */
[----:B------:R-:W-:Y:S01]  /*08a0*/  UMOV UR6, 0xabc7cf0d ;  /* 0xabc7cf0d00067882 */ /* 0x000fe20000000000 */
[----:B------:R-:W-:-:S06]  /*08b0*/  UMOV UR7, 0x3f82cf5a ;  /* 0x3f82cf5a00077882 */ /* 0x000fcc0000000000 */
        /* <DEDUP_REMOVED lines=45> */
[----:B------:R-:W-:Y:S01]  /*0b90*/  DMUL R12, R6, R12 ;  /* 0x0000000c060c7228 */ /* 0x000fe20000000000 */
[----:B------:R-:W-:Y:S01]  /*0ba0*/  @!P1 MOV R6, 0x54442d18 ;  /* 0x54442d1800069802 */ /* 0x000fe20000000f00 */
[----:B------:R-:W-:-:S06]  /*0bb0*/  @!P1 IMAD.MOV.U32 R7, RZ, RZ, 0x400921fb ;  /* 0x400921fbff079424 */ /* 0x000fcc00078e00ff */
[----:B------:R-:W-:Y:S01]  /*0bc0*/  DFMA R14, R12, R4, R4 ;  /* 0x000000040c0e722b */ /* 0x000fe20000000004 */
[----:B------:R-:W-:Y:S02]  /*0bd0*/  @P1 IMAD.MOV.U32 R12, RZ, RZ, 0x54442d18 ;  /* 0x54442d18ff0c1424 */ /* 0x000fe400078e00ff */
[----:B------:R-:W-:-:S05]  /*0be0*/  @P1 IMAD.MOV.U32 R13, RZ, RZ, 0x3ff921fb ;  /* 0x3ff921fbff0d1424 */ /* 0x000fca00078e00ff */
[----:B------:R-:W-:Y:S02]  /*0bf0*/  @P1 DADD R4, -RZ, -R14 ;  /* 0x00000000ff041229 */ /* 0x000fe4000000090e */
[----:B------:R-:W-:-:S08]  /*0c00*/  @!P1 DADD R6, -R14, R6 ;  /* 0x000000000e069229 */ /* 0x000fd00000000106 */
[----:B------:R-:W-:Y:S02]  /*0c10*/  @P1 FSEL R4, R14, R4, !P0 ;  /* 0x000000040e041208 */ /* 0x000fe40004000000 */
[----:B------:R-:W-:Y:S02]  /*0c20*/  @P1 FSEL R5, R15, R5, !P0 ;  /* 0x000000050f051208 */ /* 0x000fe40004000000 */
[----:B------:R-:W-:-:S04]  /*0c30*/  @!P1 PLOP3.LUT P0, PT, P2, PT, PT, 0x80, 0x8 ;  /* 0x000000000008981c */ /* 0x000fc8000170f070 */
[----:B------:R-:W-:Y:S01]  /*0c40*/  @P1 DADD R4, R4, R12 ;  /* 0x0000000004041229 */ /* 0x000fe2000000000c */
[----:B------:R-:W-:-:S05]  /*0c50*/  @P3 IMAD.MOV.U32 R13, RZ, RZ, 0x7f3321d2 ;  /* 0x7f3321d2ff0d3424 */ /* 0x000fca00078e00ff */
[----:B------:R-:W-:Y:S02]  /*0c60*/  @!P1 FSEL R5, R7, R15, !P0 ;  /* 0x0000000f07059208 */ /* 0x000fe40004000000 */
[----:B------:R-:W-:Y:S02]  /*0c70*/  @P3 MOV R15, 0x4002d97c ;  /* 0x4002d97c000f3802 */ /* 0x000fe40000000f00 */
[----:B------:R-:W-:Y:S01]  /*0c80*/  @!P1 FSEL R4, R6, R14, !P0 ;  /* 0x0000000e06049208 */ /* 0x000fe20004000000 */
[C-C-:B------:R-:W-:Y:S01]  /*0c90*/  @P3 DSETP.NEU.AND P1, PT, |R8|.reuse, |R10|.reuse, PT ;  /* 0x4000000a0800322a */ /* 0x140fe20003f2d200 */
[----:B------:R-:W-:Y:S01]  /*0ca0*/  @P3 FSEL R15, R15, 1.8213495016098022461, !P0 ;  /* 0x3fe921fb0f0f3808 */ /* 0x000fe20004000000 */
[----:B------:R-:W-:Y:S01]  /*0cb0*/  DADD R8, |R8|, |R10| ;  /* 0x0000000008087229 */ /* 0x000fe2000000060a */
[----:B------:R-:W-:Y:S02]  /*0cc0*/  @P3 FSEL R13, R13, 3.37028055040000000000e+12, !P0 ;  /* 0x54442d180d0d3808 */ /* 0x000fe40004000000 */
[----:B------:R-:W-:-:S02]  /*0cd0*/  @!P3 FSEL R7, RZ, 2.1426990032196044922, P0 ;  /* 0x400921fbff07b808 */ /* 0x000fc40000000000 */
[----:B------:R-:W-:Y:S02]  /*0ce0*/  @P3 FSEL R5, R15, R5, !P1 ;  /* 0x000000050f053208 */ /* 0x000fe40004800000 */
[----:B------:R-:W-:Y:S02]  /*0cf0*/  @P3 FSEL R0, R13, R4, !P1 ;  /* 0x000000040d003208 */ /* 0x000fe40004800000 */
[----:B------:R-:W-:Y:S01]  /*0d00*/  @!P3 FSEL R6, RZ, 3.37028055040000000000e+12, P0 ;  /* 0x54442d18ff06b808 */ /* 0x000fe20000000000 */
[----:B------:R-:W-:Y:S01]  /*0d10*/  @P3 IMAD.MOV.U32 R7, RZ, RZ, R5 ;  /* 0x000000ffff073224 */ /* 0x000fe200078e0005 */
[----:B------:R-:W-:Y:S01]  /*0d20*/  DSETP.NAN.AND P0, PT, R8, R8, PT ;  /* 0x000000080800722a */ /* 0x000fe20003f08000 */
[----:B------:R-:W-:-:S03]  /*0d30*/  @P3 IMAD.MOV.U32 R6, RZ, RZ, R0 ;  /* 0x000000ffff063224 */ /* 0x000fc600078e0000 */
[----:B------:R-:W-:Y:S02]  /*0d40*/  LOP3.LUT R11, R7, 0x80000000, R11, 0xb8, !PT ;  /* 0x80000000070b7812 */ /* 0x000fe400078eb80b */
[----:B------:R-:W-:Y:S02]  /*0d50*/  FSEL R4, R8, R6, P0 ;  /* 0x0000000608047208 */ /* 0x000fe40000000000 */
[----:B------:R-:W-:-:S06]  /*0d60*/  FSEL R5, R9, R11, P0 ;  /* 0x0000000b09057208 */ /* 0x000fcc0000000000 */
[----:B------:R-:W-:-:S14]  /*0d70*/  DSETP.GT.AND P0, PT, R4, UR6, PT ;  /* 0x0000000604007e2a */ /* 0x000fdc000bf04000 */
[----:B------:R-:W0:Y:S01]  /*0d80*/  @P0 LDC.64 R6, c[0x4][0x38] ;  /* 0x01000e00ff060b82 */ /* 0x000e220000000a00 */
[----:B------:R-:W-:Y:S02]  /*0d90*/  @P0 IMAD.MOV.U32 R9, RZ, RZ, 0x5 ;  /* 0x00000005ff090424 */ /* 0x000fe400078e00ff */
[----:B0-----:R-:W-:-:S04]  /*0da0*/  @P0 IMAD.WIDE.U32 R6, R3, 0x100, R6 ;  /* 0x0000010003060825 */ /* 0x001fc800078e0006 */
[----:B------:R-:W-:-:S05]  /*0db0*/  @P0 IMAD.WIDE R6, R2, 0x4, R6 ;  /* 0x0000000402060825 */ /* 0x000fca00078e0206 */
[----:B------:R0:W-:Y:S01]  /*0dc0*/  @P0 STG.E desc[UR4][R6.64], R9 ;  /* 0x0000000906000986 */ /* 0x0001e2000c101904 */
[----:B------:R-:W-:Y:S05]  /*0dd0*/  @P0 EXIT ;  /* 0x000000000000094d */ /* 0x000fea0003800000 */
[----:B------:R-:W-:Y:S01]  /*0de0*/  UMOV UR6, 0x20578e5c ;  /* 0x20578e5c00067882 */ /* 0x000fe20000000000 */
[----:B------:R-:W-:Y:S02]  /*0df0*/  UMOV UR7, 0x3fff6a7a ;  /* 0x3fff6a7a00077882 */ /* 0x000fe40000000000 */
[----:B------:R-:W-:-:S14]  /*0e00*/  DSETP.GT.AND P0, PT, R4, UR6, PT ;  /* 0x0000000604007e2a */ /* 0x000fdc000bf04000 */
[----:B0-----:R-:W0:Y:S01]  /*0e10*/  @P0 LDC.64 R6, c[0x4][0x38] ;  /* 0x01000e00ff060b82 */ /* 0x001e220000000a00 */
        /* <DEDUP_REMOVED lines=9> */
[----:B------:R-:W-:Y:S01]  /*0eb0*/  @P0 MOV R9, 0x3 ;  /* 0x0000000300090802 */ /* 0x000fe20000000f00 */
        /* <DEDUP_REMOVED lines=15> */
[----:B------:R-:W-:-:S14]  /*0fb0*/  DSETP.GT.AND P0, PT, R4, -UR6, PT ;  /* 0x8000000604007e2a */ /* 0x000fdc000bf04000 */
        /* <DEDUP_REMOVED lines=9> */
[----:B0-----:R-:W0:Y:S02]  /*1050*/  @P0 LDC.64 R6, c[0x4][0x38] ;  /* 0x01000e00ff060b82 */ /* 0x001e240000000a00 */
[----:B0-----:R-:W-:-:S04]  /*1060*/  @P0 IMAD.WIDE.U32 R6, R3, 0x100, R6 ;  /* 0x0000010003060825 */ /* 0x001fc800078e0006 */
[----:B------:R-:W-:-:S05]  /*1070*/  @P0 IMAD.WIDE R6, R2, 0x4, R6 ;  /* 0x0000000402060825 */ /* 0x000fca00078e0206 */
[----:B------:R0:W-:Y:S01]  /*1080*/  @P0 STG.E desc[UR4][R6.64], RZ ;  /* 0x000000ff06000986 */ /* 0x0001e2000c101904 */
        /* <DEDUP_REMOVED lines=13> */
[----:B------:R-:W1:Y:S01]  /*1160*/  @P0 LDC.64 R4, c[0x4][0x38] ;  /* 0x01000e00ff040b82 */ /* 0x000e620000000a00 */
[----:B0-----:R-:W-:Y:S01]  /*1170*/  @P0 MOV R7, 0x6 ;  /* 0x0000000600070802 */ /* 0x001fe20000000f00 */
[----:B-1----:R-:W-:-:S04]  /*1180*/  @P0 IMAD.WIDE.U32 R4, R3, 0x100, R4 ;  /* 0x0000010003040825 */ /* 0x002fc800078e0004 */
[----:B------:R-:W-:-:S05]  /*1190*/  @P0 IMAD.WIDE R4, R2, 0x4, R4 ;  /* 0x0000000402040825 */ /* 0x000fca00078e0204 */
[----:B------:R0:W-:Y:S01]  /*11a0*/  @P0 STG.E desc[UR4][R4.64], R7 ;  /* 0x0000000704000986 */ /* 0x0001e2000c101904 */
[----:B------:R-:W-:Y:S05]  /*11b0*/  @P0 EXIT ;  /* 0x000000000000094d */ /* 0x000fea0003800000 */
[----:B0-----:R-:W0:Y:S02]  /*11c0*/  LDC.64 R4, c[0x4][0x38] ;  /* 0x01000e00ff047b82 */ /* 0x001e240000000a00 */
[----:B0-----:R-:W-:-:S04]  /*11d0*/  IMAD.WIDE.U32 R4, R3, 0x100, R4 ;  /* 0x0000010003047825 */ /* 0x001fc800078e0004 */
[----:B------:R-:W-:Y:S02]  /*11e0*/  IMAD.MOV.U32 R3, RZ, RZ, 0x5 ;  /* 0x00000005ff037424 */ /* 0x000fe400078e00ff */
[----:B------:R-:W-:-:S05]  /*11f0*/  IMAD.WIDE R4, R2, 0x4, R4 ;  /* 0x0000000402047825 */ /* 0x000fca00078e0204 */
[----:B------:R-:W-:Y:S01]  /*1200*/  STG.E desc[UR4][R4.64], R3 ;  /* 0x0000000304007986 */ /* 0x000fe2000c101904 */
[----:B------:R-:W-:Y:S05]  /*1210*/  EXIT ;  /* 0x000000000000794d */ /* 0x000fea0003800000 */
        .weak           $__internal_2_$__cuda_sm20_div_rn_f64_full
        .type           $__internal_2_$__cuda_sm20_div_rn_f64_full,@function
        .size           $__internal_2_$__cuda_sm20_div_rn_f64_full,($__internal_3_$__cuda_sm20_dsqrt_rn_f64_mediumpath_v1 - $__internal_2_$__cuda_sm20_div_rn_f64_full)
$__internal_2_$__cuda_sm20_div_rn_f64_full:
[C---:B------:R-:W-:Y:S01]  /*1220*/  FSETP.GEU.AND P0, PT, |R23|.reuse, 1.469367938527859385e-39, PT ;  /* 0x001000001700780b */ /* 0x040fe20003f0e200 */
[----:B------:R-:W-:Y:S01]  /*1230*/  IMAD.MOV.U32 R18, RZ, RZ, 0x1 ;  /* 0x00000001ff127424 */ /* 0x000fe200078e00ff */
[----:B------:R-:W-:Y:S01]  /*1240*/  LOP3.LUT R6, R23, 0x800fffff, RZ, 0xc0, !PT ;  /* 0x800fffff17067812 */ /* 0x000fe200078ec0ff */
[----:B------:R-:W-:Y:S01]  /*1250*/  BSSY.RECONVERGENT B1, `(.L_x_18) ;  /* 0x0000054000017945 */ /* 0x000fe20003800200 */
[C---:B------:R-:W-:Y:S02]  /*1260*/  FSETP.GEU.AND P3, PT, |R13|.reuse, 1.469367938527859385e-39, PT ;  /* 0x001000000d00780b */ /* 0x040fe40003f6e200 */
[----:B------:R-:W-:Y:S01]  /*1270*/  LOP3.LUT R7, R6, 0x3ff00000, RZ, 0xfc, !PT ;  /* 0x3ff0000006077812 */ /* 0x000fe200078efcff */
[----:B------:R-:W-:Y:S01]  /*1280*/  IMAD.MOV.U32 R6, RZ, RZ, R22 ;  /* 0x000000ffff067224 */ /* 0x000fe200078e0016 */
[----:B------:R-:W-:Y:S02]  /*1290*/  LOP3.LUT R4, R13, 0x7ff00000, RZ, 0xc0, !PT ;  /* 0x7ff000000d047812 */ /* 0x000fe400078ec0ff */
[----:B------:R-:W-:-:S03]  /*12a0*/  LOP3.LUT R25, R23, 0x7ff00000, RZ, 0xc0, !PT ;  /* 0x7ff0000017197812 */ /* 0x000fc600078ec0ff */
[----:B------:R-:W-:Y:S01]  /*12b0*/  @!P0 DMUL R6, R22, 8.98846567431157953865e+307 ;  /* 0x7fe0000016068828 */ /* 0x000fe20000000000 */
[----:B------:R-:W-:-:S03]  /*12c0*/  ISETP.GE.U32.AND P2, PT, R4, R25, PT ;  /* 0x000000190400720c */ /* 0x000fc60003f46070 */
[----:B------:R-:W-:Y:S02]  /*12d0*/  @!P3 LOP3.LUT R5, R23, 0x7ff00000, RZ, 0xc0, !PT ;  /* 0x7ff000001705b812 */ /* 0x000fe400078ec0ff */
[----:B------:R-:W0:Y:S02]  /*12e0*/  MUFU.RCP64H R19, R7 ;  /* 0x0000000700137308 */ /* 0x000e240000001800 */
[----:B------:R-:W-:Y:S02]  /*12f0*/  @!P3 ISETP.GE.U32.AND P4, PT, R4, R5, PT ;  /* 0x000000050400b20c */ /* 0x000fe40003f86070 */
[----:B------:R-:W-:Y:S02]  /*1300*/  MOV R5, 0x1ca00000 ;  /* 0x1ca0000000057802 */ /* 0x000fe40000000f00 */
[----:B------:R-:W-:Y:S02]  /*1310*/  @!P0 LOP3.LUT R25, R7, 0x7ff00000, RZ, 0xc0, !PT ;  /* 0x7ff0000007198812 */ /* 0x000fe400078ec0ff */
[----:B------:R-:W-:-:S04]  /*1320*/  @!P3 SEL R17, R5, 0x63400000, !P4 ;  /* 0x634000000511b807 */ /* 0x000fc80006000000 */
[----:B------:R-:W-:-:S04]  /*1330*/  @!P3 LOP3.LUT R20, R17, 0x80000000, R13, 0xf8, !PT ;  /* 0x800000001114b812 */ /* 0x000fc800078ef80d */
[----:B------:R-:W-:Y:S01]  /*1340*/  @!P3 LOP3.LUT R21, R20, 0x100000, RZ, 0xfc, !PT ;  /* 0x001000001415b812 */ /* 0x000fe200078efcff */
[----:B0-----:R-:W-:Y:S01]  /*1350*/  DFMA R14, R18, -R6, 1 ;  /* 0x3ff00000120e742b */ /* 0x001fe20000000806 */
[----:B------:R-:W-:-:S07]  /*1360*/  @!P3 IMAD.MOV.U32 R20, RZ, RZ, RZ ;  /* 0x000000ffff14b224 */ /* 0x000fce00078e00ff */
[----:B------:R-:W-:-:S08]  /*1370*/  DFMA R14, R14, R14, R14 ;  /* 0x0000000e0e0e722b */ /* 0x000fd0000000000e */
[----:B------:R-:W-:Y:S01]  /*1380*/  DFMA R18, R18, R14, R18 ;  /* 0x0000000e1212722b */ /* 0x000fe20000000012 */
[----:B------:R-:W-:Y:S01]  /*1390*/  SEL R15, R5, 0x63400000, !P2 ;  /* 0x63400000050f7807 */ /* 0x000fe20005000000 */
[----:B------:R-:W-:-:S03]  /*13a0*/  IMAD.MOV.U32 R14, RZ, RZ, R12 ;  /* 0x000000ffff0e7224 */ /* 0x000fc600078e000c */
[----:B------:R-:W-:-:S03]  /*13b0*/  LOP3.LUT R15, R15, 0x800fffff, R13, 0xf8, !PT ;  /* 0x800fffff0f0f7812 */ /* 0x000fc600078ef80d */
[----:B------:R-:W-:-:S03]  /*13c0*/  DFMA R16, R18, -R6, 1 ;  /* 0x3ff000001210742b */ /* 0x000fc60000000806 */
[----:B------:R-:W-:-:S05]  /*13d0*/  @!P3 DFMA R14, R14, 2, -R20 ;  /* 0x400000000e0eb82b */ /* 0x000fca0000000814 */
[----:B------:R-:W-:-:S08]  /*13e0*/  DFMA R16, R18, R16, R18 ;  /* 0x000000101210722b */ /* 0x000fd00000000012 */
[----:B------:R-:W-:-:S08]  /*13f0*/  DMUL R18, R16, R14 ;  /* 0x0000000e10127228 */ /* 0x000fd00000000000 */
[----:B------:R-:W-:-:S08]  /*1400*/  DFMA R20, R18, -R6, R14 ;  /* 0x800000061214722b */ /* 0x000fd0000000000e */
[----:B------:R-:W-:Y:S01]  /*1410*/  DFMA R20, R16, R20, R18 ;  /* 0x000000141014722b */ /* 0x000fe20000000012 */
[----:B------:R-:W-:Y:S01]  /*1420*/  IMAD.MOV.U32 R16, RZ, RZ, R4 ;  /* 0x000000ffff107224 */ /* 0x000fe200078e0004 */
[----:B------:R-:W-:Y:S01]  /*1430*/  @!P3 LOP3.LUT R16, R15, 0x7ff00000, RZ, 0xc0, !PT ;  /* 0x7ff000000f10b812 */ /* 0x000fe200078ec0ff */
[----:B------:R-:W-:-:S03]  /*1440*/  VIADD R18, R25, 0xffffffff ;  /* 0xffffffff19127836 */ /* 0x000fc60000000000 */
[----:B------:R-:W-:-:S04]  /*1450*/  IADD3 R17, PT, PT, R16, -0x1, RZ ;  /* 0xffffffff10117810 */ /* 0x000fc80007ffe0ff */
[----:B------:R-:W-:-:S04]  /*1460*/  ISETP.GT.U32.AND P0, PT, R17, 0x7feffffe, PT ;  /* 0x7feffffe1100780c */ /* 0x000fc80003f04070 */
[----:B------:R-:W-:-:S13]  /*1470*/  ISETP.GT.U32.OR P0, PT, R18, 0x7feffffe, P0 ;  /* 0x7feffffe1200780c */ /* 0x000fda0000704470 */
[----:B------:R-:W-:Y:S05]  /*1480*/  @P0 BRA `(.L_x_19) ;  /* 0x00000000006c0947 */ /* 0x000fea0003800000 */
[----:B------:R-:W-:Y:S02]  /*1490*/  LOP3.LUT R13, R23, 0x7ff00000, RZ, 0xc0, !PT ;  /* 0x7ff00000170d7812 */ /* 0x000fe400078ec0ff */
[----:B------:R-:W-:Y:S02]  /*14a0*/  MOV R16, RZ ;  /* 0x000000ff00107202 */ /* 0x000fe40000000f00 */
[CC--:B------:R-:W-:Y:S02]  /*14b0*/  VIADDMNMX R12, R4.reuse, -R13.reuse, 0xb9600000, !PT ;  /* 0xb9600000040c7446 */ /* 0x0c0fe4000780090d */
[----:B------:R-:W-:Y:S02]  /*14c0*/  ISETP.GE.U32.AND P0, PT, R4, R13, PT ;  /* 0x0000000d0400720c */ /* 0x000fe40003f06070 */
[----:B------:R-:W-:Y:S02]  /*14d0*/  VIMNMX R12, PT, PT, R12, 0x46a00000, PT ;  /* 0x46a000000c0c7848 */ /* 0x000fe40003fe0100 */
[----:B------:R-:W-:-:S05]  /*14e0*/  SEL R5, R5, 0x63400000, !P0 ;  /* 0x6340000005057807 */ /* 0x000fca0004000000 */
[----:B------:R-:W-:-:S04]  /*14f0*/  IMAD.IADD R12, R12, 0x1, -R5 ;  /* 0x000000010c0c7824 */ /* 0x000fc800078e0a05 */
[----:B------:R-:W-:-:S06]  /*1500*/  VIADD R17, R12, 0x7fe00000 ;  /* 0x7fe000000c117836 */ /* 0x000fcc0000000000 */
[----:B------:R-:W-:-:S10]  /*1510*/  DMUL R4, R20, R16 ;  /* 0x0000001014047228 */ /* 0x000fd40000000000 */
[----:B------:R-:W-:-:S13]  /*1520*/  FSETP.GTU.AND P0, PT, |R5|, 1.469367938527859385e-39, PT ;  /* 0x001000000500780b */ /* 0x000fda0003f0c200 */
[----:B------:R-:W-:Y:S05]  /*1530*/  @P0 BRA `(.L_x_20) ;  /* 0x0000000000940947 */ /* 0x000fea0003800000 */
[----:B------:R-:W-:Y:S01]  /*1540*/  DFMA R6, R20, -R6, R14 ;  /* 0x800000061406722b */ /* 0x000fe2000000000e */
[----:B------:R-:W-:-:S09]  /*1550*/  IMAD.MOV.U32 R16, RZ, RZ, RZ ;  /* 0x000000ffff107224 */ /* 0x000fd200078e00ff */
[C---:B------:R-:W-:Y:S02]  /*1560*/  FSETP.NEU.AND P0, PT, R7.reuse, RZ, PT ;  /* 0x000000ff0700720b */ /* 0x040fe40003f0d000 */
[----:B------:R-:W-:-:S04]  /*1570*/  LOP3.LUT R13, R7, 0x80000000, R23, 0x48, !PT ;  /* 0x80000000070d7812 */ /* 0x000fc800078e4817 */
[----:B------:R-:W-:-:S07]  /*1580*/  LOP3.LUT R17, R13, R17, RZ, 0xfc, !PT ;  /* 0x000000110d117212 */ /* 0x000fce00078efcff */
[----:B------:R-:W-:Y:S05]  /*1590*/  @!P0 BRA `(.L_x_20) ;  /* 0x00000000007c8947 */ /* 0x000fea0003800000 */
[----:B------:R-:W-:Y:S01]  /*15a0*/  IMAD.MOV R7, RZ, RZ, -R12 ;  /* 0x000000ffff077224 */ /* 0x000fe200078e0a0c */
[----:B------:R-:W-:Y:S01]  /*15b0*/  DMUL.RP R16, R20, R16 ;  /* 0x0000001014107228 */ /* 0x000fe20000008000 */
[----:B------:R-:W-:-:S06]  /*15c0*/  IMAD.MOV.U32 R6, RZ, RZ, RZ ;  /* 0x000000ffff067224 */ /* 0x000fcc00078e00ff */
[----:B------:R-:W-:-:S03]  /*15d0*/  DFMA R6, R4, -R6, R20 ;  /* 0x800000060406722b */ /* 0x000fc60000000014 */
[----:B------:R-:W-:-:S03]  /*15e0*/  LOP3.LUT R13, R17, R13, RZ, 0x3c, !PT ;  /* 0x0000000d110d7212 */ /* 0x000fc600078e3cff */
[----:B------:R-:W-:-:S04]  /*15f0*/  IADD3 R6, PT, PT, -R12, -0x43300000, RZ ;  /* 0xbcd000000c067810 */ /* 0x000fc80007ffe1ff */
[----:B------:R-:W-:-:S04]  /*1600*/  FSETP.NEU.AND P0, PT, |R7|, R6, PT ;  /* 0x000000060700720b */ /* 0x000fc80003f0d200 */
[----:B------:R-:W-:Y:S02]  /*1610*/  FSEL R4, R16, R4, !P0 ;  /* 0x0000000410047208 */ /* 0x000fe40004000000 */
[----:B------:R-:W-:Y:S01]  /*1620*/  FSEL R5, R13, R5, !P0 ;  /* 0x000000050d057208 */ /* 0x000fe20004000000 */
[----:B------:R-:W-:Y:S06]  /*1630*/  BRA `(.L_x_20) ;  /* 0x0000000000547947 */ /* 0x000fec0003800000 */
.L_x_19:
[----:B------:R-:W-:-:S14]  /*1640*/  DSETP.NAN.AND P0, PT, R12, R12, PT ;  /* 0x0000000c0c00722a */ /* 0x000fdc0003f08000 */
[----:B------:R-:W-:Y:S05]  /*1650*/  @P0 BRA `(.L_x_21) ;  /* 0x0000000000440947 */ /* 0x000fea0003800000 */
[----:B------:R-:W-:-:S14]  /*1660*/  DSETP.NAN.AND P0, PT, R22, R22, PT ;  /* 0x000000161600722a */ /* 0x000fdc0003f08000 */
[----:B------:R-:W-:Y:S05]  /*1670*/  @P0 BRA `(.L_x_22) ;  /* 0x0000000000300947 */ /* 0x000fea0003800000 */
[----:B------:R-:W-:Y:S01]  /*1680*/  ISETP.NE.AND P0, PT, R16, R25, PT ;  /* 0x000000191000720c */ /* 0x000fe20003f05270 */
[----:B------:R-:W-:Y:S01]  /*1690*/  IMAD.MOV.U32 R5, RZ, RZ, -0x80000 ;  /* 0xfff80000ff057424 */ /* 0x000fe200078e00ff */
[----:B------:R-:W-:-:S11]  /*16a0*/  MOV R4, 0x0 ;  /* 0x0000000000047802 */ /* 0x000fd60000000f00 */
[----:B------:R-:W-:Y:S05]  /*16b0*/  @!P0 BRA `(.L_x_20) ;  /* 0x0000000000348947 */ /* 0x000fea0003800000 */
[----:B------:R-:W-:Y:S02]  /*16c0*/  ISETP.NE.AND P0, PT, R16, 0x7ff00000, PT ;  /* 0x7ff000001000780c */ /* 0x000fe40003f05270 */
[----:B------:R-:W-:Y:S02]  /*16d0*/  LOP3.LUT R5, R13, 0x80000000, R23, 0x48, !PT ;  /* 0x800000000d057812 */ /* 0x000fe400078e4817 */
[----:B------:R-:W-:-:S13]  /*16e0*/  ISETP.EQ.OR P0, PT, R25, RZ, !P0 ;  /* 0x000000ff1900720c */ /* 0x000fda0004702670 */
[----:B------:R-:W-:Y:S01]  /*16f0*/  @P0 LOP3.LUT R6, R5, 0x7ff00000, RZ, 0xfc, !PT ;  /* 0x7ff0000005060812 */ /* 0x000fe200078efcff */
[----:B------:R-:W-:Y:S02]  /*1700*/  @!P0 IMAD.MOV.U32 R4, RZ, RZ, RZ ;  /* 0x000000ffff048224 */ /* 0x000fe400078e00ff */
[----:B------:R-:W-:Y:S01]  /*1710*/  @P0 IMAD.MOV.U32 R4, RZ, RZ, RZ ;  /* 0x000000ffff040224 */ /* 0x000fe200078e00ff */
[----:B------:R-:W-:Y:S01]  /*1720*/  @P0 MOV R5, R6 ;  /* 0x0000000600050202 */ /* 0x000fe20000000f00 */
[----:B------:R-:W-:Y:S06]  /*1730*/  BRA `(.L_x_20) ;  /* 0x0000000000147947 */ /* 0x000fec0003800000 */
.L_x_22:
[----:B------:R-:W-:Y:S01]  /*1740*/  LOP3.LUT R5, R23, 0x80000, RZ, 0xfc, !PT ;  /* 0x0008000017057812 */ /* 0x000fe200078efcff */
[----:B------:R-:W-:Y:S01]  /*1750*/  IMAD.MOV.U32 R4, RZ, RZ, R22 ;  /* 0x000000ffff047224 */ /* 0x000fe200078e0016 */
[----:B------:R-:W-:Y:S06]  /*1760*/  BRA `(.L_x_20) ;  /* 0x0000000000087947 */ /* 0x000fec0003800000 */
.L_x_21:
[----:B------:R-:W-:Y:S01]  /*1770*/  LOP3.LUT R5, R13, 0x80000, RZ, 0xfc, !PT ;  /* 0x000800000d057812 */ /* 0x000fe200078efcff */
[----:B------:R-:W-:-:S07]  /*1780*/  IMAD.MOV.U32 R4, RZ, RZ, R12 ;  /* 0x000000ffff047224 */ /* 0x000fce00078e000c */
.L_x_20:
[----:B------:R-:W-:Y:S05]  /*1790*/  BSYNC.RECONVERGENT B1 ;  /* 0x0000000000017941 */ /* 0x000fea0003800200 */
.L_x_18:
[----:B------:R-:W-:Y:S01]  /*17a0*/  IMAD.MOV.U32 R6, RZ, RZ, R4 ;  /* 0x000000ffff067224 */ /* 0x000fe200078e0004 */
[----:B------:R-:W-:Y:S01]  /*17b0*/  MOV R7, R5 ;  /* 0x0000000500077202 */ /* 0x000fe20000000f00 */
[----:B------:R-:W-:Y:S02]  /*17c0*/  IMAD.MOV.U32 R4, RZ, RZ, R0 ;  /* 0x000000ffff047224 */ /* 0x000fe400078e0000 */
[----:B------:R-:W-:-:S04]  /*17d0*/  IMAD.MOV.U32 R5, RZ, RZ, 0x0 ;  /* 0x00000000ff057424 */ /* 0x000fc800078e00ff */
[----:B------:R-:W-:Y:S05]  /*17e0*/  RET.REL.NODEC R4 `(_Z13cuda_roberts8v) ;  /* 0xffffffe804047950 */ /* 0x000fea0003c3ffff */
        .weak           $__internal_3_$__cuda_sm20_dsqrt_rn_f64_mediumpath_v1
        .type           $__internal_3_$__cuda_sm20_dsqrt_rn_f64_mediumpath_v1,@function
        .size           $__internal_3_$__cuda_sm20_dsqrt_rn_f64_mediumpath_v1,(.L_x_48 - $__internal_3_$__cuda_sm20_dsqrt_rn_f64_mediumpath_v1)
$__internal_3_$__cuda_sm20_dsqrt_rn_f64_mediumpath_v1:
[----:B------:R-:W-:Y:S01]  /*17f0*/  ISETP.GE.U32.AND P0, PT, R12, -0x3400000, PT ;  /* 0xfcc000000c00780c */ /* 0x000fe20003f06070 */
[----:B------:R-:W-:Y:S01]  /*1800*/  BSSY.RECONVERGENT B1, `(.L_x_23) ;  /* 0x0000026000017945 */ /* 0x000fe20003800200 */
[----:B------:R-:W-:Y:S01]  /*1810*/  IMAD.MOV.U32 R21, RZ, RZ, R23 ;  /* 0x000000ffff157224 */ /* 0x000fe200078e0017 */
[----:B------:R-:W-:Y:S01]  /*1820*/  MOV R12, R4 ;  /* 0x00000004000c7202 */ /* 0x000fe20000000f00 */
[----:B------:R-:W-:-:S09]  /*1830*/  IMAD.MOV.U32 R13, RZ, RZ, R5 ;  /* 0x000000ffff0d7224 */ /* 0x000fd200078e0005 */
        /* <DEDUP_REMOVED lines=9> */
.L_x_24:
        /* <DEDUP_REMOVED lines=24> */
.L_x_26:
[----:B------:R-:W-:-:S11]  /*1a50*/  DADD R14, R12, R12 ;  /* 0x000000000c0e7229 */ /* 0x000fd6000000000c */
.L_x_25:
[----:B------:R-:W-:Y:S05]  /*1a60*/  BSYNC.RECONVERGENT B1 ;  /* 0x0000000000017941 */ /* 0x000fea0003800200 */
.L_x_23:
[----:B------:R-:W-:-:S04]  /*1a70*/  IMAD.MOV.U32 R17, RZ, RZ, 0x0 ;  /* 0x00000000ff117424 */ /* 0x000fc800078e00ff */
[----:B------:R-:W-:Y:S05]  /*1a80*/  RET.REL.NODEC R16 `(_Z13cuda_roberts8v) ;  /* 0xffffffe4105c7950 */ /* 0x000fea0003c3ffff */
.L_x_27:
        /* <DEDUP_REMOVED lines=15> */
.L_x_48:


//--------------------- .text._Z11weightedAVGv    --------------------------
	.section	.text._Z11weightedAVGv,"ax",@progbits
	.align	128
        .global         _Z11weightedAVGv
        .type           _Z11weightedAVGv,@function
        .size           _Z11weightedAVGv,(.L_x_54 - _Z11weightedAVGv)
        .other          _Z11weightedAVGv,@"STO_CUDA_ENTRY STV_DEFAULT"
_Z11weightedAVGv:
.text._Z11weightedAVGv:
        /* <DEDUP_REMOVED lines=13> */
[----:B------:R-:W1:Y:S07]  /*00d0*/  LDCU.64 UR8, c[0x0][0x358] ;  /* 0x00006b00ff0877ac */ /* 0x000e6e0008000a00 */
[----:B------:R-:W2:Y:S08]  /*00e0*/  LDC.64 R6, c[0x4][0x28] ;  /* 0x01000a00ff067b82 */ /* 0x000eb00000000a00 */
[----:B------:R-:W3:Y:S01]  /*00f0*/  LDC.64 R4, c[0x4][0x8] ;  /* 0x01000200ff047b82 */ /* 0x000ee20000000a00 */
[C---:B------:R-:W-:Y:S01]  /*0100*/  IMAD R17, R9.reuse, 0x40, R8 ;  /* 0x0000004009117824 */ /* 0x040fe200078e0208 */
[----:B------:R-:W4:Y:S01]  /*0110*/  LDCU.64 UR6, c[0x4][0x20] ;  /* 0x01000400ff0677ac */ /* 0x000f220008000a00 */
[----:B0-----:R-:W-:-:S04]  /*0120*/  IMAD.WIDE.U32 R2, R9, 0x100, R2 ;  /* 0x0000010009027825 */ /* 0x001fc800078e0002 */
[----:B------:R-:W-:-:S06]  /*0130*/  IMAD.WIDE R2, R8, 0x4, R2 ;  /* 0x0000000408027825 */ /* 0x000fcc00078e0202 */
[----:B-1----:R-:W5:Y:S01]  /*0140*/  LDG.E R3, desc[UR8][R2.64] ;  /* 0x0000000802037981 */ /* 0x002f62000c1e1900 */
[----:B--2---:R-:W-:-:S04]  /*0150*/  IMAD.WIDE.U32 R6, R9, 0x200, R6 ;  /* 0x0000020009067825 */ /* 0x004fc800078e0006 */
[----:B---3--:R-:W-:-:S04]  /*0160*/  IMAD.WIDE.U32 R4, R9, 0x3600, R4 ;  /* 0x0000360009047825 */ /* 0x008fc800078e0004 */
[----:B------:R-:W-:-:S06]  /*0170*/  IMAD.WIDE R26, R8, 0x8, R6 ;  /* 0x00000008081a7825 */ /* 0x000fcc00078e0206 */
[----:B------:R-:W2:Y:S01]  /*0180*/  LDG.E.64 R26, desc[UR8][R26.64] ;  /* 0x000000081a1a7981 */ /* 0x000ea2000c1e1b00 */
[----:B-----5:R-:W-:-:S04]  /*0190*/  IMAD R10, R3, 0xc0, R8 ;  /* 0x000000c0030a7824 */ /* 0x020fc800078e0208 */
[----:B------:R-:W-:Y:S02]  /*01a0*/  VIADD R15, R10, 0xc0 ;  /* 0x000000c00a0f7836 */ /* 0x000fe40000000000 */
[----:B------:R-:W0:Y:S02]  /*01b0*/  LDC.64 R10, c[0x4][0x40] ;  /* 0x01001000ff0a7b82 */ /* 0x000e240000000a00 */
[----:B------:R-:W-:-:S05]  /*01c0*/  IMAD.WIDE R14, R15, 0x8, R4 ;  /* 0x000000080f0e7825 */ /* 0x000fca00078e0204 */
[----:B------:R-:W2:Y:S04]  /*01d0*/  LDG.E.64 R6, desc[UR8][R14.64+0x400] ;  /* 0x000400080e067981 */ /* 0x000ea8000c1e1b00 */
[----:B------:R-:W3:Y:S04]  /*01e0*/  LDG.E.64 R28, desc[UR8][R14.64+0x200] ;  /* 0x000200080e1c7981 */ /* 0x000ee8000c1e1b00 */
[----:B------:R-:W5:Y:S01]  /*01f0*/  LDG.E.64 R12, desc[UR8][R14.64] ;  /* 0x000000080e0c7981 */ /* 0x000f62000c1e1b00 */
[----:B------:R-:W-:Y:S01]  /*0200*/  VIADD R4, R8, 0xffffffe0 ;  /* 0xffffffe008047836 */ /* 0x000fe20000000000 */
[----:B------:R-:W-:-:S05]  /*0210*/  IADD3 R2, PT, PT, R9, -0x20, RZ ;  /* 0xffffffe009027810 */ /* 0x000fca0007ffe0ff */
[----:B------:R-:W1:Y:S08]  /*0220*/  I2F.F64 R4, R4 ;  /* 0x0000000400047312 */ /* 0x000e700000201c00 */
[----:B------:R-:W1:Y:S01]  /*0230*/  I2F.F64 R2, R2 ;  /* 0x0000000200027312 */ /* 0x000e620000201c00 */
[----:B0-----:R-:W-:Y:S01]  /*0240*/  IMAD.WIDE R10, R17, 0x8, R10 ;  /* 0x00000008110a7825 */ /* 0x001fe200078e020a */
[----:B------:R-:W0:Y:S01]  /*0250*/  S2UR UR5, SR_CgaCtaId ;  /* 0x00000000000579c3 */ /* 0x000e220000008800 */
[----:B----4-:R-:W-:Y:S01]  /*0260*/  UIADD3 UR6, UP0, UPT, UR6, 0x8, URZ ;  /* 0x0000000806067890 */ /* 0x010fe2000ff1e0ff */
[----:B------:R-:W-:Y:S01]  /*0270*/  UMOV UR4, 0x400 ;  /* 0x0000040000047882 */ /* 0x000fe20000000000 */
[----:B------:R-:W-:-:S05]  /*0280*/  IMAD R0, R0, R21, R23 ;  /* 0x0000001500007224 */ /* 0x000fca00078e0217 */
[----:B------:R-:W-:Y:S01]  /*0290*/  ISETP.GT.U32.AND P4, PT, R0, 0x1ff, PT ;  /* 0x000001ff0000780c */ /* 0x000fe20003f84070 */
[----:B0-----:R-:W-:Y:S02]  /*02a0*/  ULEA UR4, UR5, UR4, 0x18 ;  /* 0x0000000405047291 */ /* 0x001fe4000f8ec0ff */
[----:B------:R-:W-:Y:S01]  /*02b0*/  UIADD3.X UR5, UPT, UPT, URZ, UR7, URZ, UP0, !UPT ;  /* 0x00000007ff057290 */ /* 0x000fe200087fe4ff */
[C---:B--2---:R-:W-:Y:S02]  /*02c0*/  DMUL R6, R26.reuse, R6 ;  /* 0x000000061a067228 */ /* 0x044fe40000000000 */
[----:B---3--:R-:W-:Y:S02]  /*02d0*/  DMUL R28, R26, R28 ;  /* 0x0000001c1a1c7228 */ /* 0x008fe40000000000 */
[----:B-----5:R-:W-:-:S04]  /*02e0*/  DMUL R26, R12, R26 ;  /* 0x0000001a0c1a7228 */ /* 0x020fc80000000000 */
[C---:B-1----:R-:W-:Y:S02]  /*02f0*/  DMUL R8, R4.reuse, R6 ;  /* 0x0000000604087228 */ /* 0x042fe40000000000 */
[-C--:B------:R-:W-:Y:S02]  /*0300*/  DMUL R12, R4, R28.reuse ;  /* 0x0000001c040c7228 */ /* 0x080fe40000000000 */
[----:B------:R-:W-:Y:S02]  /*0310*/  DMUL R14, R2, R28 ;  /* 0x0000001c020e7228 */ /* 0x000fe40000000000 */
[-C--:B------:R-:W-:Y:S02]  /*0320*/  DMUL R24, R4, R26.reuse ;  /* 0x0000001a04187228 */ /* 0x080fe40000000000 */
[C---:B------:R-:W-:Y:S01]  /*0330*/  DMUL R18, R2.reuse, R26 ;  /* 0x0000001a02127228 */ /* 0x040fe20000000000 */
[----:B------:R0:W-:Y:S01]  /*0340*/  STG.E.64 desc[UR8][R10.64], R26 ;  /* 0x0000001a0a007986 */ /* 0x0001e2000c101b08 */
[----:B------:R-:W-:-:S03]  /*0350*/  DMUL R16, R2, R8 ;  /* 0x0000000802107228 */ /* 0x000fc60000000000 */
[----:B------:R1:W-:Y:S04]  /*0360*/  STG.E.64 desc[UR8][R10.64+0xa8000], R28 ;  /* 0x0a80001c0a007986 */ /* 0x0003e8000c101b08 */
[----:B------:R2:W-:Y:S04]  /*0370*/  STG.E.64 desc[UR8][R10.64+0x90000], R14 ;  /* 0x0900000e0a007986 */ /* 0x0005e8000c101b08 */
[----:B------:R3:W-:Y:S01]  /*0380*/  STG.E.64 desc[UR8][R10.64+0x18000], R24 ;  /* 0x018000180a007986 */ /* 0x0007e2000c101b08 */
[----:B0-----:R-:W-:Y:S02]  /*0390*/  DMUL R26, R4, R24 ;  /* 0x00000018041a7228 */ /* 0x001fe40000000000 */
[----:B-1----:R-:W-:-:S02]  /*03a0*/  DMUL R28, R2, R18 ;  /* 0x00000012021c7228 */ /* 0x002fc40000000000 */
[----:B--2---:R-:W-:Y:S02]  /*03b0*/  DMUL R14, R4, R12 ;  /* 0x0000000c040e7228 */ /* 0x004fe40000000000 */
[C---:B---3--:R-:W-:Y:S01]  /*03c0*/  DMUL R24, R2.reuse, R24 ;  /* 0x0000001802187228 */ /* 0x048fe20000000000 */
[----:B------:R0:W-:Y:S04]  /*03d0*/  STG.E.64 desc[UR8][R10.64+0xc0000], R16 ;  /* 0x0c0000100a007986 */ /* 0x0001e8000c101b08 */
[----:B------:R1:W-:Y:S04]  /*03e0*/  STG.E.64 desc[UR8][R10.64+0xb0000], R6 ;  /* 0x0b0000060a007986 */ /* 0x0003e8000c101b08 */
[----:B------:R2:W-:Y:S04]  /*03f0*/  STG.E.64 desc[UR8][R10.64+0x38000], R18 ;  /* 0x038000120a007986 */ /* 0x0005e8000c101b08 */
[----:B------:R3:W-:Y:S01]  /*0400*/  STG.E.64 desc[UR8][R10.64+0xb8000], R14 ;  /* 0x0b80000e0a007986 */ /* 0x0007e2000c101b08 */
[----:B0-----:R-:W-:-:S03]  /*0410*/  DMUL R16, R2, R24 ;  /* 0x0000001802107228 */ /* 0x001fc60000000000 */
[----:B------:R0:W-:Y:S01]  /*0420*/  STG.E.64 desc[UR8][R10.64+0x88000], R12 ;  /* 0x0880000c0a007986 */ /* 0x0001e2000c101b08 */
[----:B-1----:R-:W-:-:S03]  /*0430*/  DMUL R6, R2, R6 ;  /* 0x0000000602067228 */ /* 0x002fc60000000000 */
[----:B------:R1:W-:Y:S01]  /*0440*/  STG.E.64 desc[UR8][R10.64+0x98000], R8 ;  /* 0x098000080a007986 */ /* 0x0003e2000c101b08 */
[C---:B--2---:R-:W-:Y:S02]  /*0450*/  DMUL R18, R2.reuse, R28 ;  /* 0x0000001c02127228 */ /* 0x044fe40000000000 */
[C---:B---3--:R-:W-:Y:S02]  /*0460*/  DMUL R14, R2.reuse, R26 ;  /* 0x0000001a020e7228 */ /* 0x048fe40000000000 */
[----:B0-----:R-:W-:Y:S02]  /*0470*/  DMUL R12, R2, R12 ;  /* 0x0000000c020c7228 */ /* 0x001fe40000000000 */
[C---:B-1----:R-:W-:Y:S01]  /*0480*/  DMUL R8, R4.reuse, R26 ;  /* 0x0000001a04087228 */ /* 0x042fe20000000000 */
[----:B------:R0:W-:Y:S04]  /*0490*/  STG.E.64 desc[UR8][R10.64+0xa0000], R6 ;  /* 0x0a0000060a007986 */ /* 0x0001e8000c101b08 */
[----:B------:R1:W-:Y:S04]  /*04a0*/  STG.E.64 desc[UR8][R10.64+0x40000], R28 ;  /* 0x0400001c0a007986 */ /* 0x0003e8000c101b08 */
[----:B------:R2:W-:Y:S01]  /*04b0*/  STG.E.64 desc[UR8][R10.64+0xc8000], R12 ;  /* 0x0c80000c0a007986 */ /* 0x0005e2000c101b08 */
[----:B------:R-:W-:-:S03]  /*04c0*/  DMUL R4, R4, R8 ;  /* 0x0000000804047228 */ /* 0x000fc60000000000 */
[----:B------:R3:W-:Y:S01]  /*04d0*/  STG.E.64 desc[UR8][R10.64+0x58000], R24 ;  /* 0x058000180a007986 */ /* 0x0007e2000c101b08 */
[C---:B0-----:R-:W-:Y:S02]  /*04e0*/  DMUL R6, R2.reuse, R6 ;  /* 0x0000000602067228 */ /* 0x041fe40000000000 */
[C---:B-1----:R-:W-:Y:S02]  /*04f0*/  DMUL R28, R2.reuse, R16 ;  /* 0x00000010021c7228 */ /* 0x042fe40000000000 */
[C---:B--2---:R-:W-:Y:S02]  /*0500*/  DMUL R12, R2.reuse, R18 ;  /* 0x00000012020c7228 */ /* 0x044fe40000000000 */
[C---:B---3--:R-:W-:Y:S02]  /*0510*/  DMUL R24, R2.reuse, R14 ;  /* 0x0000000e02187228 */ /* 0x048fe40000000000 */
[----:B------:R-:W-:Y:S01]  /*0520*/  DMUL R2, R2, R8 ;  /* 0x0000000802027228 */ /* 0x000fe20000000000 */
[----:B------:R-:W-:Y:S04]  /*0530*/  STG.E.64 desc[UR8][R10.64+0x20000], R26 ;  /* 0x0200001a0a007986 */ /* 0x000fe8000c101b08 */
[----:B------:R-:W-:Y:S04]  /*0540*/  STG.E.64 desc[UR8][R10.64+0x48000], R18 ;  /* 0x048000120a007986 */ /* 0x000fe8000c101b08 */
[----:B------:R-:W-:Y:S04]  /*0550*/  STG.E.64 desc[UR8][R10.64+0x70000], R16 ;  /* 0x070000100a007986 */ /* 0x000fe8000c101b08 */
[----:B------:R-:W-:Y:S04]  /*0560*/  STG.E.64 desc[UR8][R10.64+0x60000], R14 ;  /* 0x0600000e0a007986 */ /* 0x000fe8000c101b08 */
[----:B------:R-:W-:Y:S04]  /*0570*/  STG.E.64 desc[UR8][R10.64+0xd0000], R6 ;  /* 0x0d0000060a007986 */ /* 0x000fe8000c101b08 */
[----:B------:R0:W-:Y:S04]  /*0580*/  STG.E.64 desc[UR8][R10.64+0x28000], R8 ;  /* 0x028000080a007986 */ /* 0x0001e8000c101b08 */
[----:B------:R-:W-:Y:S04]  /*0590*/  STG.E.64 desc[UR8][R10.64+0x50000], R12 ;  /* 0x0500000c0a007986 */ /* 0x000fe8000c101b08 */
[----:B------:R-:W-:Y:S04]  /*05a0*/  STG.E.64 desc[UR8][R10.64+0x80000], R28 ;  /* 0x0800001c0a007986 */ /* 0x000fe8000c101b08 */
[----:B------:R-:W-:Y:S04]  /*05b0*/  STG.E.64 desc[UR8][R10.64+0x78000], R24 ;  /* 0x078000180a007986 */ /* 0x000fe8000c101b08 */
[----:B------:R1:W-:Y:S04]  /*05c0*/  STG.E.64 desc[UR8][R10.64+0x30000], R4 ;  /* 0x030000040a007986 */ /* 0x0003e8000c101b08 */
[----:B------:R2:W-:Y:S01]  /*05d0*/  STG.E.64 desc[UR8][R10.64+0x68000], R2 ;  /* 0x068000020a007986 */ /* 0x0005e2000c101b08 */
[----:B------:R-:W-:Y:S01]  /*05e0*/  BAR.SYNC.DEFER_BLOCKING 0x0 ;  /* 0x0000000000007b1d */ /* 0x000fe20000010000 */
[----:B0-----:R-:W-:Y:S01]  /*05f0*/  IADD3 R8, P0, PT, R10, 0x8000, RZ ;  /* 0x000080000a087810 */ /* 0x001fe20007f1e0ff */
[----:B------:R-:W-:Y:S01]  /*0600*/  IMAD.U32 R7, RZ, RZ, UR5 ;  /* 0x00000005ff077e24 */ /* 0x000fe2000f8e00ff */
[----:B------:R-:W-:-:S02]  /*0610*/  MOV R6, UR6 ;  /* 0x0000000600067c02 */ /* 0x000fc40008000f00 */
[----:B------:R-:W-:Y:S01]  /*0620*/  IADD3.X R9, PT, PT, RZ, R11, RZ, P0, !PT ;  /* 0x0000000bff097210 */ /* 0x000fe200007fe4ff */
[----:B-1----:R-:W-:Y:S01]  /*0630*/  IMAD.MOV.U32 R4, RZ, RZ, RZ ;  /* 0x000000ffff047224 */ /* 0x002fe200078e00ff */
[----:B------:R-:W-:-:S07]  /*0640*/  LEA R5, R0, UR4, 0x3 ;  /* 0x0000000400057c11 */ /* 0x000fce000f8e18ff */
.L_x_32:
[----:B--2---:R-:W-:Y:S01]  /*0650*/  MOV R2, R8 ;  /* 0x0000000800027202 */ /* 0x004fe20000000f00 */
[----:B------:R-:W-:-:S05]  /*0660*/  IMAD.MOV.U32 R3, RZ, RZ, R9 ;  /* 0x000000ffff037224 */ /* 0x000fca00078e0009 */
[----:B------:R-:W2:Y:S01]  /*0670*/  LDG.E.64 R8, desc[UR8][R2.64+-0x8000] ;  /* 0xff80000802087981 */ /* 0x000ea2000c1e1b00 */
[----:B------:R-:W-:Y:S05]  /*0680*/  WARPSYNC.ALL ;  /* 0x0000000000007948 */ /* 0x000fea0003800000 */
[C---:B------:R-:W-:Y:S01]  /*0690*/  ISETP.GT.U32.AND P3, PT, R0.reuse, 0xff, PT ;  /* 0x000000ff0000780c */ /* 0x040fe20003f64070 */
[----:B------:R-:W-:Y:S01]  /*06a0*/  BSSY.RECONVERGENT B0, `(.L_x_28) ;  /* 0x0000042000007945 */ /* 0x000fe20003800200 */
[C---:B------:R-:W-:Y:S02]  /*06b0*/  ISETP.GT.U32.AND P2, PT, R0.reuse, 0x7f, PT ;  /* 0x0000007f0000780c */ /* 0x040fe40003f44070 */
[----:B------:R-:W-:-:S02]  /*06c0*/  ISETP.GT.U32.AND P1, PT, R0, 0x3f, PT ;  /* 0x0000003f0000780c */ /* 0x000fc40003f24070 */
[----:B------:R-:W-:Y:S02]  /*06d0*/  ISETP.GT.U32.AND P0, PT, R0, 0x1f, PT ;  /* 0x0000001f0000780c */ /* 0x000fe40003f04070 */
[----:B------:R-:W-:Y:S01]  /*06e0*/  ISETP.NE.AND P5, PT, R4, 0x1a, PT ;  /* 0x0000001a0400780c */ /* 0x000fe20003fa5270 */
[----:B--2---:R-:W-:Y:S01]  /*06f0*/  STS.64 [R5], R8 ;  /* 0x0000000805007388 */ /* 0x004fe20000000a00 */
[----:B------:R-:W-:Y:S06]  /*0700*/  BAR.SYNC.DEFER_BLOCKING 0x0 ;  /* 0x0000000000007b1d */ /* 0x000fec0000010000 */
[----:B0-----:R-:W-:Y:S04]  /*0710*/  @!P4 LDS.64 R10, [R5+0x1000] ;  /* 0x00100000050ac984 */ /* 0x001fe80000000a00 */
        /* <DEDUP_REMOVED lines=20> */
[----:B------:R-:W-:Y:S01]  /*0860*/  LDS.64 R8, [R5+0x100] ;  /* 0x0001000005087984 */ /* 0x000fe20000000a00 */
[----:B------:R-:W-:Y:S05]  /*0870*/  WARPSYNC.ALL ;  /* 0x0000000000007948 */ /* 0x000fea0003800000 */
[----:B0-----:R-:W0:Y:S01]  /*0880*/  LDS.64 R10, [R5] ;  /* 0x00000000050a7984 */ /* 0x001e220000000a00 */
        /* <DEDUP_REMOVED lines=30> */
[----:B------:R-:W0:Y:S01]  /*0a70*/  S2UR UR5, SR_CgaCtaId ;  /* 0x00000000000579c3 */ /* 0x000e220000008800 */
[----:B------:R-:W-:Y:S02]  /*0a80*/  UMOV UR4, 0x400 ;  /* 0x0000040000047882 */ /* 0x000fe40000000000 */
[----:B0-----:R-:W-:-:S09]  /*0a90*/  ULEA UR4, UR5, UR4, 0x18 ;  /* 0x0000000405047291 */ /* 0x001fd2000f8ec0ff */
[----:B------:R-:W0:Y:S04]  /*0aa0*/  LDS.64 R8, [UR4] ;  /* 0x00000004ff087984 */ /* 0x000e280008000a00 */
[----:B0-----:R2:W-:Y:S02]  /*0ab0*/  REDG.E.ADD.F64.RN.STRONG.GPU desc[UR8][R6.64+-0x8], R8 ;  /* 0xfffff808060079a6 */ /* 0x0015e4000c12ff08 */
.L_x_29:
[----:B------:R-:W-:Y:S05]  /*0ac0*/  BSYNC.RECONVERGENT B0 ;  /* 0x0000000000007941 */ /* 0x000fea0003800200 */
.L_x_28:
[----:B------:R-:W-:Y:S05]  /*0ad0*/  @!P5 EXIT ;  /* 0x000000000000d94d */ /* 0x000fea0003800000 */
[----:B--2---:R-:W2:Y:S01]  /*0ae0*/  LDG.E.64 R8, desc[UR8][R2.64] ;  /* 0x0000000802087981 */ /* 0x004ea2000c1e1b00 */
[----:B------:R-:W-:Y:S05]  /*0af0*/  WARPSYNC.ALL ;  /* 0x0000000000007948 */ /* 0x000fea0003800000 */
[----:B------:R-:W-:Y:S01]  /*0b00*/  ISETP.GT.U32.AND P4, PT, R0, 0x1ff, PT ;  /* 0x000001ff0000780c */ /* 0x000fe20003f84070 */
[----:B------:R-:W-:Y:S01]  /*0b10*/  BSSY.RECONVERGENT B0, `(.L_x_30) ;  /* 0x000003e000007945 */ /* 0x000fe20003800200 */
[----:B--2---:R-:W-:Y:S01]  /*0b20*/  STS.64 [R5], R8 ;  /* 0x0000000805007388 */ /* 0x004fe20000000a00 */
[----:B------:R-:W-:Y:S10]  /*0b30*/  BAR.SYNC.DEFER_BLOCKING 0x0 ;  /* 0x0000000000007b1d */ /* 0x000ff40000010000 */
        /* <DEDUP_REMOVED lines=59> */
.L_x_31:
[----:B------:R-:W-:Y:S05]  /*0ef0*/  BSYNC.RECONVERGENT B0 ;  /* 0x0000000000007941 */ /* 0x000fea0003800200 */
.L_x_30:
[----:B--2---:R-:W-:Y:S02]  /*0f00*/  IADD3 R6, P0, PT, R6, 0x10, RZ ;  /* 0x0000001006067810 */ /* 0x004fe40007f1e0ff */
[----:B------:R-:W-:Y:S02]  /*0f10*/  IADD3 R8, P1, PT, R2, 0x10000, RZ ;  /* 0x0001000002087810 */ /* 0x000fe40007f3e0ff */
[----:B------:R-:W-:Y:S01]  /*0f20*/  IADD3 R4, PT, PT, R4, 0x2, RZ ;  /* 0x0000000204047810 */ /* 0x000fe20007ffe0ff */
[----:B------:R-:W-:Y:S01]  /*0f30*/  IMAD.X R7, RZ, RZ, R7, P0 ;  /* 0x000000ffff077224 */ /* 0x000fe200000e0607 */
[----:B------:R-:W-:Y:S01]  /*0f40*/  IADD3.X R9, PT, PT, RZ, R3, RZ, P1, !PT ;  /* 0x00000003ff097210 */ /* 0x000fe20000ffe4ff */
[----:B------:R-:W-:Y:S08]  /*0f50*/  BRA `(.L_x_32) ;  /* 0xfffffff400bc7947 */ /* 0x000ff0000383ffff */
.L_x_33:
        /* <DEDUP_REMOVED lines=10> */
.L_x_54:


//--------------------- .text._Z4Ht_3id           --------------------------
	.section	.text._Z4Ht_3id,"ax",@progbits
	.align	128
        .global         _Z4Ht_3id
        .type           _Z4Ht_3id,@function
        .size           _Z4Ht_3id,(.L_x_50 - _Z4Ht_3id)
        .other          _Z4Ht_3id,@"STO_CUDA_ENTRY STV_DEFAULT"
_Z4Ht_3id:
.text._Z4Ht_3id:
        /* <DEDUP_REMOVED lines=12> */
[----:B------:R-:W0:Y:S01]  /*00c0*/  LDCU UR4, c[0x0][0x380] ;  /* 0x00007000ff0477ac */ /* 0x000e220008000800 */
[----:B------:R-:W-:Y:S01]  /*00d0*/  MOV R10, 0x120 ;  /* 0x00000120000a7802 */ /* 0x000fe20000000f00 */
[----:B------:R-:W1:Y:S01]  /*00e0*/  LDCU.64 UR6, c[0x0][0x358] ;  /* 0x00006b00ff0677ac */ /* 0x000e620008000a00 */
[----:B0-----:R-:W-:-:S09]  /*00f0*/  UIADD3 UR4, UPT, UPT, UR4, -0x4, URZ ;  /* 0xfffffffc04047890 */ /* 0x001fd2000fffe0ff */
[----:B-1----:R-:W0:Y:S03]  /*0100*/  I2F.F64 R2, UR4 ;  /* 0x0000000400027d12 */ /* 0x002e260008201c00 */
[----:B0-----:R-:W-:Y:S05]  /*0110*/  CALL.REL.NOINC `($_Z4Ht_3id$__internal_accurate_pow) ;  /* 0x0000000800107944 */ /* 0x001fea0003c00000 */
[----:B------:R-:W0:Y:S08]  /*0120*/  LDC.64 R2, c[0x4][RZ] ;  /* 0x01000000ff027b82 */ /* 0x000e300000000a00 */
[----:B------:R-:W1:Y:S01]  /*0130*/  LDC R5, c[0x0][0x380] ;  /* 0x0000e000ff057b82 */ /* 0x000e620000000800 */
[----:B0-----:R-:W-:-:S04]  /*0140*/  IMAD.WIDE.U32 R2, R14, 0x14400, R2 ;  /* 0x000144000e027825 */ /* 0x001fc800078e0002 */
[----:B-1----:R-:W-:-:S04]  /*0150*/  IMAD R5, R5, 0x6c0, R0 ;  /* 0x000006c005057824 */ /* 0x002fc800078e0200 */
[----:B------:R-:W-:-:S05]  /*0160*/  IMAD.WIDE R2, R5, 0x8, R2 ;  /* 0x0000000805027825 */ /* 0x000fca00078e0202 */
[----:B------:R-:W2:Y:S04]  /*0170*/  LDG.E.64 R6, desc[UR6][R2.64] ;  /* 0x0000000602067981 */ /* 0x000ea8000c1e1b00 */
[----:B------:R-:W2:Y:S01]  /*0180*/  LDG.E.64 R10, desc[UR6][R2.64+0x3600] ;  /* 0x00360006020a7981 */ /* 0x000ea2000c1e1b00 */
[----:B------:R-:W-:Y:S01]  /*0190*/  ISETP.NE.AND P0, PT, RZ, UR4, PT ;  /* 0x00000004ff007c0c */ /* 0x000fe2000bf05270 */
[----:B------:R-:W-:Y:S01]  /*01a0*/  IMAD.MOV.U32 R8, RZ, RZ, 0x1 ;  /* 0x00000001ff087424 */ /* 0x000fe200078e00ff */
[----:B------:R-:W-:Y:S02]  /*01b0*/  BSSY.RECONVERGENT B0, `(.L_x_34) ;  /* 0x0000014000007945 */ /* 0x000fe40003800200 */
[----:B------:R-:W-:Y:S02]  /*01c0*/  FSEL R4, R4, RZ, P0 ;  /* 0x000000ff04047208 */ /* 0x000fe40000000000 */
[----:B------:R-:W-:-:S06]  /*01d0*/  FSEL R5, R12, 1.875, P0 ;  /* 0x3ff000000c057808 */ /* 0x000fcc0000000000 */
[----:B------:R-:W-:-:S06]  /*01e0*/  DFMA R24, R4, -0.5, R4 ;  /* 0xbfe000000418782b */ /* 0x000fcc0000000004 */
[----:B------:R-:W0:Y:S02]  /*01f0*/  MUFU.RCP64H R9, R25 ;  /* 0x0000001900097308 */ /* 0x000e240000001800 */
[----:B0-----:R-:W-:-:S08]  /*0200*/  DFMA R12, -R24, R8, 1 ;  /* 0x3ff00000180c742b */ /* 0x001fd00000000108 */
[----:B------:R-:W-:-:S08]  /*0210*/  DFMA R12, R12, R12, R12 ;  /* 0x0000000c0c0c722b */ /* 0x000fd0000000000c */
[----:B------:R-:W-:-:S08]  /*0220*/  DFMA R12, R8, R12, R8 ;  /* 0x0000000c080c722b */ /* 0x000fd00000000008 */
[----:B------:R-:W-:-:S08]  /*0230*/  DFMA R8, -R24, R12, 1 ;  /* 0x3ff000001808742b */ /* 0x000fd0000000010c */
[----:B------:R-:W-:Y:S02]  /*0240*/  DFMA R8, R12, R8, R12 ;  /* 0x000000080c08722b */ /* 0x000fe4000000000c */
[----:B--2---:R-:W-:-:S08]  /*0250*/  DADD R10, -R6, R10 ;  /* 0x00000000060a7229 */ /* 0x004fd0000000010a */
[----:B------:R-:W-:Y:S02]  /*0260*/  DMUL R2, R10, R8 ;  /* 0x000000080a027228 */ /* 0x000fe40000000000 */
[----:B------:R-:W-:-:S06]  /*0270*/  FSETP.GEU.AND P1, PT, |R11|, 6.5827683646048100446e-37, PT ;  /* 0x036000000b00780b */ /* 0x000fcc0003f2e200 */
[----:B------:R-:W-:-:S08]  /*0280*/  DFMA R12, -R24, R2, R10 ;  /* 0x00000002180c722b */ /* 0x000fd0000000010a */
[----:B------:R-:W-:-:S10]  /*0290*/  DFMA R2, R8, R12, R2 ;  /* 0x0000000c0802722b */ /* 0x000fd40000000002 */
[----:B------:R-:W-:-:S05]  /*02a0*/  FFMA R8, RZ, R25, R3 ;  /* 0x00000019ff087223 */ /* 0x000fca0000000003 */
[----:B------:R-:W-:-:S13]  /*02b0*/  FSETP.GT.AND P0, PT, |R8|, 1.469367938527859385e-39, PT ;  /* 0x001000000800780b */ /* 0x000fda0003f04200 */
[----:B------:R-:W-:Y:S05]  /*02c0*/  @P0 BRA P1, `(.L_x_35) ;  /* 0x0000000000080947 */ /* 0x000fea0000800000 */
[----:B------:R-:W-:-:S07]  /*02d0*/  MOV R22, 0x2f0 ;  /* 0x000002f000167802 */ /* 0x000fce0000000f00 */
[----:B------:R-:W-:Y:S05]  /*02e0*/  CALL.REL.NOINC `($__internal_4_$__cuda_sm20_div_rn_f64_full) ;  /* 0x0000000000247944 */ /* 0x000fea0003c00000 */
.L_x_35:
[----:B------:R-:W-:Y:S05]  /*02f0*/  BSYNC.RECONVERGENT B0 ;  /* 0x0000000000007941 */ /* 0x000fea0003800200 */
.L_x_34:
[----:B------:R-:W0:Y:S08]  /*0300*/  LDC.64 R8, c[0x0][0x388] ;  /* 0x0000e200ff087b82 */ /* 0x000e300000000a00 */
[----:B------:R-:W1:Y:S01]  /*0310*/  LDC.64 R10, c[0x4][0x8] ;  /* 0x01000200ff0a7b82 */ /* 0x000e620000000a00 */
[----:B0-----:R-:W-:Y:S01]  /*0320*/  DFMA R4, R4, -0.5, R8 ;  /* 0xbfe000000404782b */ /* 0x001fe20000000008 */
[----:B-1----:R-:W-:-:S07]  /*0330*/  IMAD.WIDE.U32 R14, R14, 0x3600, R10 ;  /* 0x000036000e0e7825 */ /* 0x002fce00078e000a */
[----:B------:R-:W-:Y:S01]  /*0340*/  DFMA R4, R4, R2, R6 ;  /* 0x000000020404722b */ /* 0x000fe20000000006 */
[----:B------:R-:W-:-:S06]  /*0350*/  IMAD.WIDE R14, R0, 0x8, R14 ;  /* 0x00000008000e7825 */ /* 0x000fcc00078e020e */
[----:B------:R-:W-:Y:S01]  /*0360*/  STG.E.64 desc[UR6][R14.64], R4 ;  /* 0x000000040e007986 */ /* 0x000fe2000c101b06 */
[----:B------:R-:W-:Y:S05]  /*0370*/  EXIT ;  /* 0x000000000000794d */ /* 0x000fea0003800000 */
        .weak           $__internal_4_$__cuda_sm20_div_rn_f64_full
        .type           $__internal_4_$__cuda_sm20_div_rn_f64_full,@function
        .size           $__internal_4_$__cuda_sm20_div_rn_f64_full,($_Z4Ht_3id$__internal_accurate_pow - $__internal_4_$__cuda_sm20_div_rn_f64_full)
$__internal_4_$__cuda_sm20_div_rn_f64_full:
[C---:B------:R-:W-:Y:S01]  /*0380*/  FSETP.GEU.AND P0, PT, |R25|.reuse, 1.469367938527859385e-39, PT ;  /* 0x001000001900780b */ /* 0x040fe20003f0e200 */
[--C-:B------:R-:W-:Y:S01]  /*0390*/  IMAD.MOV.U32 R8, RZ, RZ, R24.reuse ;  /* 0x000000ffff087224 */ /* 0x100fe200078e0018 */
[----:B------:R-:W-:Y:S01]  /*03a0*/  LOP3.LUT R2, R25, 0x800fffff, RZ, 0xc0, !PT ;  /* 0x800fffff19027812 */ /* 0x000fe200078ec0ff */
[----:B------:R-:W-:Y:S01]  /*03b0*/  IMAD.MOV.U32 R9, RZ, RZ, R25 ;  /* 0x000000ffff097224 */ /* 0x000fe200078e0019 */
[C---:B------:R-:W-:Y:S01]  /*03c0*/  FSETP.GEU.AND P2, PT, |R11|.reuse, 1.469367938527859385e-39, PT ;  /* 0x001000000b00780b */ /* 0x040fe20003f4e200 */
[----:B------:R-:W-:Y:S01]  /*03d0*/  IMAD.MOV.U32 R16, RZ, RZ, 0x1 ;  /* 0x00000001ff107424 */ /* 0x000fe200078e00ff */
[----:B------:R-:W-:Y:S01]  /*03e0*/  LOP3.LUT R3, R2, 0x3ff00000, RZ, 0xfc, !PT ;  /* 0x3ff0000002037812 */ /* 0x000fe200078efcff */
[----:B------:R-:W-:Y:S01]  /*03f0*/  IMAD.MOV.U32 R2, RZ, RZ, R24 ;  /* 0x000000ffff027224 */ /* 0x000fe200078e0018 */
[----:B------:R-:W-:Y:S01]  /*0400*/  LOP3.LUT R15, R11, 0x7ff00000, RZ, 0xc0, !PT ;  /* 0x7ff000000b0f7812 */ /* 0x000fe200078ec0ff */
[----:B------:R-:W-:Y:S01]  /*0410*/  IMAD.MOV.U32 R23, RZ, RZ, 0x1ca00000 ;  /* 0x1ca00000ff177424 */ /* 0x000fe200078e00ff */
[----:B------:R-:W-:Y:S01]  /*0420*/  LOP3.LUT R24, R25, 0x7ff00000, RZ, 0xc0, !PT ;  /* 0x7ff0000019187812 */ /* 0x000fe200078ec0ff */
[----:B------:R-:W-:Y:S02]  /*0430*/  BSSY.RECONVERGENT B1, `(.L_x_36) ;  /* 0x000004e000017945 */ /* 0x000fe40003800200 */
[----:B------:R-:W-:Y:S01]  /*0440*/  @!P0 DMUL R2, R8, 8.98846567431157953865e+307 ;  /* 0x7fe0000008028828 */ /* 0x000fe20000000000 */
[----:B------:R-:W-:Y:S01]  /*0450*/  ISETP.GE.U32.AND P1, PT, R15, R24, PT ;  /* 0x000000180f00720c */ /* 0x000fe20003f26070 */
[----:B------:R-:W-:-:S02]  /*0460*/  IMAD.MOV.U32 R25, RZ, RZ, R15 ;  /* 0x000000ffff197224 */ /* 0x000fc400078e000f */
[----:B------:R-:W-:Y:S02]  /*0470*/  @!P2 LOP3.LUT R18, R9, 0x7ff00000, RZ, 0xc0, !PT ;  /* 0x7ff000000912a812 */ /* 0x000fe400078ec0ff */
[----:B------:R-:W0:Y:S02]  /*0480*/  MUFU.RCP64H R17, R3 ;  /* 0x0000000300117308 */ /* 0x000e240000001800 */
[----:B------:R-:W-:Y:S02]  /*0490*/  @!P2 ISETP.GE.U32.AND P3, PT, R15, R18, PT ;  /* 0x000000120f00a20c */ /* 0x000fe40003f66070 */
[----:B------:R-:W-:Y:S02]  /*04a0*/  @!P0 LOP3.LUT R24, R3, 0x7ff00000, RZ, 0xc0, !PT ;  /* 0x7ff0000003188812 */ /* 0x000fe400078ec0ff */
[----:B------:R-:W-:-:S04]  /*04b0*/  @!P2 SEL R19, R23, 0x63400000, !P3 ;  /* 0x634000001713a807 */ /* 0x000fc80005800000 */
[----:B------:R-:W-:-:S04]  /*04c0*/  @!P2 LOP3.LUT R20, R19, 0x80000000, R11, 0xf8, !PT ;  /* 0x800000001314a812 */ /* 0x000fc800078ef80b */
[----:B------:R-:W-:Y:S01]  /*04d0*/  @!P2 LOP3.LUT R21, R20, 0x100000, RZ, 0xfc, !PT ;  /* 0x001000001415a812 */ /* 0x000fe200078efcff */
[----:B------:R-:W-:Y:S01]  /*04e0*/  @!P2 IMAD.MOV.U32 R20, RZ, RZ, RZ ;  /* 0x000000ffff14a224 */ /* 0x000fe200078e00ff */
[----:B0-----:R-:W-:-:S08]  /*04f0*/  DFMA R12, R16, -R2, 1 ;  /* 0x3ff00000100c742b */ /* 0x001fd00000000802 */
[----:B------:R-:W-:-:S08]  /*0500*/  DFMA R12, R12, R12, R12 ;  /* 0x0000000c0c0c722b */ /* 0x000fd0000000000c */
[----:B------:R-:W-:Y:S01]  /*0510*/  DFMA R16, R16, R12, R16 ;  /* 0x0000000c1010722b */ /* 0x000fe20000000010 */
[----:B------:R-:W-:Y:S01]  /*0520*/  SEL R13, R23, 0x63400000, !P1 ;  /* 0x63400000170d7807 */ /* 0x000fe20004800000 */
[----:B------:R-:W-:-:S03]  /*0530*/  IMAD.MOV.U32 R12, RZ, RZ, R10 ;  /* 0x000000ffff0c7224 */ /* 0x000fc600078e000a */
[----:B------:R-:W-:-:S03]  /*0540*/  LOP3.LUT R13, R13, 0x800fffff, R11, 0xf8, !PT ;  /* 0x800fffff0d0d7812 */ /* 0x000fc600078ef80b */
[----:B------:R-:W-:-:S03]  /*0550*/  DFMA R18, R16, -R2, 1 ;  /* 0x3ff000001012742b */ /* 0x000fc60000000802 */
[----:B------:R-:W-:-:S05]  /*0560*/  @!P2 DFMA R12, R12, 2, -R20 ;  /* 0x400000000c0ca82b */ /* 0x000fca0000000814 */
[----:B------:R-:W-:-:S05]  /*0570*/  DFMA R18, R16, R18, R16 ;  /* 0x000000121012722b */ /* 0x000fca0000000010 */
[----:B------:R-:W-:-:S03]  /*0580*/  @!P2 LOP3.LUT R25, R13, 0x7ff00000, RZ, 0xc0, !PT ;  /* 0x7ff000000d19a812 */ /* 0x000fc600078ec0ff */
[----:B------:R-:W-:Y:S02]  /*0590*/  DMUL R16, R18, R12 ;  /* 0x0000000c12107228 */ /* 0x000fe40000000000 */
[----:B------:R-:W-:-:S05]  /*05a0*/  VIADD R26, R25, 0xffffffff ;  /* 0xffffffff191a7836 */ /* 0x000fca0000000000 */
[----:B------:R-:W-:Y:S01]  /*05b0*/  ISETP.GT.U32.AND P0, PT, R26, 0x7feffffe, PT ;  /* 0x7feffffe1a00780c */ /* 0x000fe20003f04070 */
[----:B------:R-:W-:Y:S01]  /*05c0*/  VIADD R26, R24, 0xffffffff ;  /* 0xffffffff181a7836 */ /* 0x000fe20000000000 */
[----:B------:R-:W-:-:S04]  /*05d0*/  DFMA R20, R16, -R2, R12 ;  /* 0x800000021014722b */ /* 0x000fc8000000000c */
[----:B------:R-:W-:-:S04]  /*05e0*/  ISETP.GT.U32.OR P0, PT, R26, 0x7feffffe, P0 ;  /* 0x7feffffe1a00780c */ /* 0x000fc80000704470 */
[----:B------:R-:W-:-:S09]  /*05f0*/  DFMA R20, R18, R20, R16 ;  /* 0x000000141214722b */ /* 0x000fd20000000010 */
[----:B------:R-:W-:Y:S05]  /*0600*/  @P0 BRA `(.L_x_37) ;  /* 0x00000000006c0947 */ /* 0x000fea0003800000 */
[----:B------:R-:W-:Y:S01]  /*0610*/  LOP3.LUT R16, R9, 0x7ff00000, RZ, 0xc0, !PT ;  /* 0x7ff0000009107812 */ /* 0x000fe200078ec0ff */
[----:B------:R-:W-:-:S03]  /*0620*/  IMAD.MOV.U32 R18, RZ, RZ, RZ ;  /* 0x000000ffff127224 */ /* 0x000fc600078e00ff */
        /* <DEDUP_REMOVED lines=25> */
.L_x_37:
[----:B------:R-:W-:-:S14]  /*07c0*/  DSETP.NAN.AND P0, PT, R10, R10, PT ;  /* 0x0000000a0a00722a */ /* 0x000fdc0003f08000 */
[----:B------:R-:W-:Y:S05]  /*07d0*/  @P0 BRA `(.L_x_39) ;  /* 0x0000000000440947 */ /* 0x000fea0003800000 */
[----:B------:R-:W-:-:S14]  /*07e0*/  DSETP.NAN.AND P0, PT, R8, R8, PT ;  /* 0x000000080800722a */ /* 0x000fdc0003f08000 */
[----:B------:R-:W-:Y:S05]  /*07f0*/  @P0 BRA `(.L_x_40) ;  /* 0x0000000000300947 */ /* 0x000fea0003800000 */
[----:B------:R-:W-:Y:S01]  /*0800*/  ISETP.NE.AND P0, PT, R25, R24, PT ;  /* 0x000000181900720c */ /* 0x000fe20003f05270 */
[----:B------:R-:W-:Y:S02]  /*0810*/  IMAD.MOV.U32 R16, RZ, RZ, 0x0 ;  /* 0x00000000ff107424 */ /* 0x000fe400078e00ff */
[----:B------:R-:W-:-:S10]  /*0820*/  IMAD.MOV.U32 R17, RZ, RZ, -0x80000 ;  /* 0xfff80000ff117424 */ /* 0x000fd400078e00ff */
[----:B------:R-:W-:Y:S05]  /*0830*/  @!P0 BRA `(.L_x_38) ;  /* 0x0000000000348947 */ /* 0x000fea0003800000 */
[----:B------:R-:W-:Y:S02]  /*0840*/  ISETP.NE.AND P0, PT, R25, 0x7ff00000, PT ;  /* 0x7ff000001900780c */ /* 0x000fe40003f05270 */
[----:B------:R-:W-:Y:S02]  /*0850*/  LOP3.LUT R17, R11, 0x80000000, R9, 0x48, !PT ;  /* 0x800000000b117812 */ /* 0x000fe400078e4809 */
[----:B------:R-:W-:-:S13]  /*0860*/  ISETP.EQ.OR P0, PT, R24, RZ, !P0 ;  /* 0x000000ff1800720c */ /* 0x000fda0004702670 */
[----:B------:R-:W-:Y:S01]  /*0870*/  @P0 LOP3.LUT R2, R17, 0x7ff00000, RZ, 0xfc, !PT ;  /* 0x7ff0000011020812 */ /* 0x000fe200078efcff */
[----:B------:R-:W-:Y:S02]  /*0880*/  @!P0 IMAD.MOV.U32 R16, RZ, RZ, RZ ;  /* 0x000000ffff108224 */ /* 0x000fe400078e00ff */
[----:B------:R-:W-:Y:S02]  /*0890*/  @P0 IMAD.MOV.U32 R16, RZ, RZ, RZ ;  /* 0x000000ffff100224 */ /* 0x000fe400078e00ff */
[----:B------:R-:W-:Y:S01]  /*08a0*/  @P0 IMAD.MOV.U32 R17, RZ, RZ, R2 ;  /* 0x000000ffff110224 */ /* 0x000fe200078e0002 */
[----:B------:R-:W-:Y:S06]  /*08b0*/  BRA `(.L_x_38) ;  /* 0x0000000000147947 */ /* 0x000fec0003800000 */
.L_x_40:
[----:B------:R-:W-:Y:S01]  /*08c0*/  LOP3.LUT R17, R9, 0x80000, RZ, 0xfc, !PT ;  /* 0x0008000009117812 */ /* 0x000fe200078efcff */
[----:B------:R-:W-:Y:S01]  /*08d0*/  IMAD.MOV.U32 R16, RZ, RZ, R8 ;  /* 0x000000ffff107224 */ /* 0x000fe200078e0008 */
[----:B------:R-:W-:Y:S06]  /*08e0*/  BRA `(.L_x_38) ;  /* 0x0000000000087947 */ /* 0x000fec0003800000 */
.L_x_39:
[----:B------:R-:W-:Y:S01]  /*08f0*/  LOP3.LUT R17, R11, 0x80000, RZ, 0xfc, !PT ;  /* 0x000800000b117812 */ /* 0x000fe200078efcff */
[----:B------:R-:W-:-:S07]  /*0900*/  IMAD.MOV.U32 R16, RZ, RZ, R10 ;  /* 0x000000ffff107224 */ /* 0x000fce00078e000a */
.L_x_38:
[----:B------:R-:W-:Y:S05]  /*0910*/  BSYNC.RECONVERGENT B1 ;  /* 0x0000000000017941 */ /* 0x000fea0003800200 */
.L_x_36:
[----:B------:R-:W-:Y:S02]  /*0920*/  IMAD.MOV.U32 R23, RZ, RZ, 0x0 ;  /* 0x00000000ff177424 */ /* 0x000fe400078e00ff */
[----:B------:R-:W-:Y:S02]  /*0930*/  IMAD.MOV.U32 R2, RZ, RZ, R16 ;  /* 0x000000ffff027224 */ /* 0x000fe400078e0010 */
[----:B------:R-:W-:Y:S01]  /*0940*/  IMAD.MOV.U32 R3, RZ, RZ, R17 ;  /* 0x000000ffff037224 */ /* 0x000fe200078e0011 */
[----:B------:R-:W-:Y:S06]  /*0950*/  RET.REL.NODEC R22 `(_Z4Ht_3id) ;  /* 0xfffffff416a87950 */ /* 0x000fec0003c3ffff */
        .type           $_Z4Ht_3id$__internal_accurate_pow,@function
        .size           $_Z4Ht_3id$__internal_accurate_pow,(.L_x_50 - $_Z4Ht_3id$__internal_accurate_pow)
$_Z4Ht_3id$__internal_accurate_pow:
[----:B------:R-:W0:Y:S01]  /*0960*/  MUFU.RCP64H R13, 2 ;  /* 0x40000000000d7908 */ /* 0x000e220000001800 */
[----:B------:R-:W-:Y:S01]  /*0970*/  IMAD.MOV.U32 R4, RZ, RZ, 0x0 ;  /* 0x00000000ff047424 */ /* 0x000fe200078e00ff */
[----:B------:R-:W-:Y:S01]  /*0980*/  UMOV UR8, 0x7d2cafe2 ;  /* 0x7d2cafe200087882 */ /* 0x000fe20000000000 */
[----:B------:R-:W-:Y:S01]  /*0990*/  IMAD.MOV.U32 R5, RZ, RZ, 0x40000000 ;  /* 0x40000000ff057424 */ /* 0x000fe200078e00ff */
[----:B------:R-:W-:Y:S01]  /*09a0*/  UMOV UR9, 0x3eb0f5ff ;  /* 0x3eb0f5ff00097882 */ /* 0x000fe20000000000 */
[----:B------:R-:W-:Y:S02]  /*09b0*/  IMAD.MOV.U32 R12, RZ, RZ, RZ ;  /* 0x000000ffff0c7224 */ /* 0x000fe400078e00ff */
[----:B------:R-:W-:Y:S02]  /*09c0*/  IMAD.MOV.U32 R6, RZ, RZ, 0x41ad3b5a ;  /* 0x41ad3b5aff067424 */ /* 0x000fe400078e00ff */
[----:B------:R-:W-:Y:S02]  /*09d0*/  IMAD.MOV.U32 R7, RZ, RZ, 0x3ed0f5d2 ;  /* 0x3ed0f5d2ff077424 */ /* 0x000fe400078e00ff */
[----:B------:R-:W-:-:S05]  /*09e0*/  IMAD.SHL.U32 R11, R3, 0x2, RZ ;  /* 0x00000002030b7824 */ /* 0x000fca00078e00ff */
[----:B------:R-:W-:Y:S01]  /*09f0*/  ISETP.GT.U32.AND P0, PT, R11, -0x2000001, PT ;  /* 0xfdffffff0b00780c */ /* 0x000fe20003f04070 */
[----:B0-----:R-:W-:-:S08]  /*0a00*/  DFMA R4, R12, -R4, 1 ;  /* 0x3ff000000c04742b */ /* 0x001fd00000000804 */
[----:B------:R-:W-:-:S08]  /*0a10*/  DFMA R4, R4, R4, R4 ;  /* 0x000000040404722b */ /* 0x000fd00000000004 */
[----:B------:R-:W-:-:S08]  /*0a20*/  DFMA R12, R12, R4, R12 ;  /* 0x000000040c0c722b */ /* 0x000fd0000000000c */
[----:B------:R-:W-:-:S08]  /*0a30*/  DMUL R4, RZ, R12 ;  /* 0x0000000cff047228 */ /* 0x000fd00000000000 */
[----:B------:R-:W-:-:S08]  /*0a40*/  DFMA R4, RZ, R12, R4 ;  /* 0x0000000cff04722b */ /* 0x000fd00000000004 */
[----:B------:R-:W-:Y:S02]  /*0a50*/  DMUL R8, R4, R4 ;  /* 0x0000000404087228 */ /* 0x000fe40000000000 */
[----:B------:R-:W-:-:S06]  /*0a60*/  DADD R18, RZ, -R4 ;  /* 0x00000000ff127229 */ /* 0x000fcc0000000804 */
[----:B------:R-:W-:Y:S01]  /*0a70*/  DFMA R6, R8, UR8, R6 ;  /* 0x0000000808067c2b */ /* 0x000fe20008000006 */
[----:B------:R-:W-:Y:S01]  /*0a80*/  UMOV UR8, 0x75488a3f ;  /* 0x75488a3f00087882 */ /* 0x000fe20000000000 */
[----:B------:R-:W-:Y:S01]  /*0a90*/  UMOV UR9, 0x3ef3b20a ;  /* 0x3ef3b20a00097882 */ /* 0x000fe20000000000 */
[----:B------:R-:W-:Y:S02]  /*0aa0*/  DADD R20, R18, R18 ;  /* 0x0000000012147229 */ /* 0x000fe40000000012 */
[----:B------:R-:W-:-:S03]  /*0ab0*/  DMUL R18, R4, R4 ;  /* 0x0000000404127228 */ /* 0x000fc60000000000 */
[----:B------:R-:W-:Y:S01]  /*0ac0*/  DFMA R6, R8, R6, UR8 ;  /* 0x0000000808067e2b */ /* 0x000fe20008000006 */
[----:B------:R-:W-:Y:S01]  /*0ad0*/  UMOV UR8, 0xe4faecd5 ;  /* 0xe4faecd500087882 */ /* 0x000fe20000000000 */
[----:B------:R-:W-:Y:S01]  /*0ae0*/  UMOV UR9, 0x3f1745cd ;  /* 0x3f1745cd00097882 */ /* 0x000fe20000000000 */
[-C--:B------:R-:W-:Y:S02]  /*0af0*/  DFMA R20, RZ, -R4.reuse, R20 ;  /* 0x80000004ff14722b */ /* 0x080fe40000000014 */
[----:B------:R-:W-:-:S03]  /*0b00*/  DFMA R24, R4, R4, -R18 ;  /* 0x000000040418722b */ /* 0x000fc60000000812 */
[----:B------:R-:W-:Y:S01]  /*0b10*/  DFMA R6, R8, R6, UR8 ;  /* 0x0000000808067e2b */ /* 0x000fe20008000006 */
[----:B------:R-:W-:Y:S01]  /*0b20*/  UMOV UR8, 0x258a578b ;  /* 0x258a578b00087882 */ /* 0x000fe20000000000 */
[----:B------:R-:W-:Y:S01]  /*0b30*/  UMOV UR9, 0x3f3c71c7 ;  /* 0x3f3c71c700097882 */ /* 0x000fe20000000000 */
[----:B------:R-:W-:-:S05]  /*0b40*/  DMUL R12, R12, R20 ;  /* 0x000000140c0c7228 */ /* 0x000fca0000000000 */
[----:B------:R-:W-:Y:S01]  /*0b50*/  DFMA R6, R8, R6, UR8 ;  /* 0x0000000808067e2b */ /* 0x000fe20008000006 */
[----:B------:R-:W-:Y:S01]  /*0b60*/  UMOV UR8, 0x9242b910 ;  /* 0x9242b91000087882 */ /* 0x000fe20000000000 */
[----:B------:R-:W-:-:S03]  /*0b70*/  UMOV UR9, 0x3f624924 ;  /* 0x3f62492400097882 */ /* 0x000fc60000000000 */
[----:B------:R-:W-:Y:S02]  /*0b80*/  VIADD R27, R13, 0x100000 ;  /* 0x001000000d1b7836 */ /* 0x000fe40000000000 */
[----:B------:R-:W-:Y:S01]  /*0b90*/  IMAD.MOV.U32 R26, RZ, RZ, R12 ;  /* 0x000000ffff1a7224 */ /* 0x000fe200078e000c */
[----:B------:R-:W-:Y:S01]  /*0ba0*/  DFMA R6, R8, R6, UR8 ;  /* 0x0000000808067e2b */ /* 0x000fe20008000006 */
[----:B------:R-:W-:Y:S01]  /*0bb0*/  UMOV UR8, 0x99999dfb ;  /* 0x99999dfb00087882 */ /* 0x000fe20000000000 */
[----:B------:R-:W-:-:S03]  /*0bc0*/  UMOV UR9, 0x3f899999 ;  /* 0x3f89999900097882 */ /* 0x000fc60000000000 */
[----:B------:R-:W-:-:S03]  /*0bd0*/  DFMA R24, R4, R26, R24 ;  /* 0x0000001a0418722b */ /* 0x000fc60000000018 */
[----:B------:R-:W-:Y:S01]  /*0be0*/  DFMA R16, R8, R6, UR8 ;  /* 0x0000000808107e2b */ /* 0x000fe20008000006 */
[----:B------:R-:W-:Y:S01]  /*0bf0*/  UMOV UR8, 0x55555555 ;  /* 0x5555555500087882 */ /* 0x000fe20000000000 */
[----:B------:R-:W-:-:S06]  /*0c00*/  UMOV UR9, 0x3fb55555 ;  /* 0x3fb5555500097882 */ /* 0x000fcc0000000000 */
[----:B------:R-:W-:-:S08]  /*0c10*/  DFMA R6, R8, R16, UR8 ;  /* 0x0000000808067e2b */ /* 0x000fd00008000010 */
[----:B------:R-:W-:Y:S01]  /*0c20*/  DADD R22, -R6, UR8 ;  /* 0x0000000806167e29 */ /* 0x000fe20008000100 */
[----:B------:R-:W-:Y:S01]  /*0c30*/  UMOV UR8, 0xb9e7b0 ;  /* 0x00b9e7b000087882 */ /* 0x000fe20000000000 */
[----:B------:R-:W-:-:S06]  /*0c40*/  UMOV UR9, 0x3c46a4cb ;  /* 0x3c46a4cb00097882 */ /* 0x000fcc0000000000 */
[----:B------:R-:W-:Y:S02]  /*0c50*/  DFMA R16, R8, R16, R22 ;  /* 0x000000100810722b */ /* 0x000fe40000000016 */
[----:B------:R-:W-:-:S06]  /*0c60*/  DMUL R8, R4, R18 ;  /* 0x0000001204087228 */ /* 0x000fcc0000000000 */
[----:B------:R-:W-:Y:S01]  /*0c70*/  DADD R16, R16, -UR8 ;  /* 0x8000000810107e29 */ /* 0x000fe20008000000 */
[----:B------:R-:W-:Y:S01]  /*0c80*/  UMOV UR8, 0x0 ;  /* 0x0000000000087882 */ /* 0x000fe20000000000 */
[----:B------:R-:W-:Y:S01]  /*0c90*/  DFMA R22, R4, R18, -R8 ;  /* 0x000000120416722b */ /* 0x000fe20000000808 */
[----:B------:R-:W-:-:S05]  /*0ca0*/  UMOV UR9, 0x3ff00000 ;  /* 0x3ff0000000097882 */ /* 0x000fca0000000000 */
[----:B------:R-:W-:Y:S02]  /*0cb0*/  DADD R20, R6, R16 ;  /* 0x0000000006147229 */ /* 0x000fe40000000010 */
[----:B------:R-:W-:-:S06]  /*0cc0*/  DFMA R22, R12, R18, R22 ;  /* 0x000000120c16722b */ /* 0x000fcc0000000016 */
[----:B------:R-:W-:Y:S02]  /*0cd0*/  DMUL R18, R20, R8 ;  /* 0x0000000814127228 */ /* 0x000fe40000000000 */
[----:B------:R-:W-:Y:S02]  /*0ce0*/  DFMA R22, R4, R24, R22 ;  /* 0x000000180416722b */ /* 0x000fe40000000016 */
[----:B------:R-:W-:-:S04]  /*0cf0*/  DADD R6, R6, -R20 ;  /* 0x0000000006067229 */ /* 0x000fc80000000814 */
[----:B------:R-:W-:-:S04]  /*0d00*/  DFMA R24, R20, R8, -R18 ;  /* 0x000000081418722b */ /* 0x000fc80000000812 */
[----:B------:R-:W-:-:S04]  /*0d10*/  DADD R6, R16, R6 ;  /* 0x0000000010067229 */ /* 0x000fc80000000006 */
[----:B------:R-:W-:-:S08]  /*0d20*/  DFMA R22, R20, R22, R24 ;  /* 0x000000161416722b */ /* 0x000fd00000000018 */
[----:B------:R-:W-:-:S08]  /*0d30*/  DFMA R22, R6, R8, R22 ;  /* 0x000000080616722b */ /* 0x000fd00000000016 */
[----:B------:R-:W-:-:S08]  /*0d40*/  DADD R8, R18, R22 ;  /* 0x0000000012087229 */ /* 0x000fd00000000016 */
[--C-:B------:R-:W-:Y:S02]  /*0d50*/  DADD R6, R4, R8.reuse ;  /* 0x0000000004067229 */ /* 0x100fe40000000008 */
[----:B------:R-:W-:-:S06]  /*0d60*/  DADD R18, R18, -R8 ;  /* 0x0000000012127229 */ /* 0x000fcc0000000808 */
[----:B------:R-:W-:Y:S02]  /*0d70*/  DADD R4, R4, -R6 ;  /* 0x0000000004047229 */ /* 0x000fe40000000806 */
[----:B------:R-:W-:-:S06]  /*0d80*/  DADD R18, R22, R18 ;  /* 0x0000000016127229 */ /* 0x000fcc0000000012 */
[----:B------:R-:W-:Y:S01]  /*0d90*/  DADD R4, R8, R4 ;  /* 0x0000000008047229 */ /* 0x000fe20000000004 */
[----:B------:R-:W-:Y:S02]  /*0da0*/  IMAD.MOV.U32 R8, RZ, RZ, -0x105c611 ;  /* 0xfefa39efff087424 */ /* 0x000fe400078e00ff */
[----:B------:R-:W-:-:S05]  /*0db0*/  IMAD.MOV.U32 R9, RZ, RZ, 0x3fe62e42 ;  /* 0x3fe62e42ff097424 */ /* 0x000fca00078e00ff */
[----:B------:R-:W-:-:S08]  /*0dc0*/  DADD R4, R18, R4 ;  /* 0x0000000012047229 */ /* 0x000fd00000000004 */
[----:B------:R-:W-:Y:S01]  /*0dd0*/  DADD R12, R12, R4 ;  /* 0x000000000c0c7229 */ /* 0x000fe20000000004 */
[----:B------:R-:W-:Y:S02]  /*0de0*/  IMAD.MOV.U32 R4, RZ, RZ, -0x105c611 ;  /* 0xfefa39efff047424 */ /* 0x000fe400078e00ff */
[----:B------:R-:W-:-:S05]  /*0df0*/  IMAD.MOV.U32 R5, RZ, RZ, 0x3fe62e42 ;  /* 0x3fe62e42ff057424 */ /* 0x000fca00078e00ff */
[----:B------:R-:W-:-:S08]  /*0e00*/  DADD R16, R6, R12 ;  /* 0x0000000006107229 */ /* 0x000fd0000000000c */
[--C-:B------:R-:W-:Y:S02]  /*0e10*/  DFMA R8, R8, UR8, R16.reuse ;  /* 0x0000000808087c2b */ /* 0x100fe40008000010 */
[----:B------:R-:W-:-:S06]  /*0e20*/  DADD R6, R6, -R16 ;  /* 0x0000000006067229 */ /* 0x000fcc0000000810 */
[----:B------:R-:W-:Y:S02]  /*0e30*/  DFMA R18, -R4, 1, R8 ;  /* 0x3ff000000412782b */ /* 0x000fe40000000108 */
[----:B------:R-:W-:Y:S01]  /*0e40*/  DADD R6, R12, R6 ;  /* 0x000000000c067229 */ /* 0x000fe20000000006 */
[----:B------:R-:W-:Y:S02]  /*0e50*/  IMAD.MOV.U32 R12, RZ, RZ, 0x3b39803f ;  /* 0x3b39803fff0c7424 */ /* 0x000fe400078e00ff */
[----:B------:R-:W-:-:S03]  /*0e60*/  IMAD.MOV.U32 R13, RZ, RZ, 0x3c7abc9e ;  /* 0x3c7abc9eff0d7424 */ /* 0x000fc600078e00ff */
[----:B------:R-:W-:Y:S01]  /*0e70*/  DADD R18, -R16, R18 ;  /* 0x0000000010127229 */ /* 0x000fe20000000112 */
[----:B------:R-:W-:Y:S01]  /*0e80*/  LOP3.LUT R17, R3, 0xff0fffff, RZ, 0xc0, !PT ;  /* 0xff0fffff03117812 */ /* 0x000fe200078ec0ff */
[----:B------:R-:W-:-:S03]  /*0e90*/  IMAD.MOV.U32 R16, RZ, RZ, R2 ;  /* 0x000000ffff107224 */ /* 0x000fc600078e0002 */
[----:B------:R-:W-:-:S03]  /*0ea0*/  SEL R17, R17, R3, P0 ;  /* 0x0000000311117207 */ /* 0x000fc60000000000 */
[----:B------:R-:W-:-:S08]  /*0eb0*/  DADD R6, R6, -R18 ;  /* 0x0000000006067229 */ /* 0x000fd00000000812 */
[----:B------:R-:W-:Y:S01]  /*0ec0*/  DFMA R6, R12, UR8, R6 ;  /* 0x000000080c067c2b */ /* 0x000fe20008000006 */
[----:B------:R-:W-:Y:S01]  /*0ed0*/  UMOV UR8, 0x3b39803f ;  /* 0x3b39803f00087882 */ /* 0x000fe20000000000 */
[----:B------:R-:W-:-:S06]  /*0ee0*/  UMOV UR9, 0x3c7abc9e ;  /* 0x3c7abc9e00097882 */ /* 0x000fcc0000000000 */
[----:B------:R-:W-:-:S08]  /*0ef0*/  DADD R12, R8, R6 ;  /* 0x00000000080c7229 */ /* 0x000fd00000000006 */
[----:B------:R-:W-:Y:S02]  /*0f00*/  DADD R8, R8, -R12 ;  /* 0x0000000008087229 */ /* 0x000fe4000000080c */
[----:B------:R-:W-:-:S06]  /*0f10*/  DMUL R2, R12, R16 ;  /* 0x000000100c027228 */ /* 0x000fcc0000000000 */
[----:B------:R-:W-:Y:S02]  /*0f20*/  DADD R8, R6, R8 ;  /* 0x0000000006087229 */ /* 0x000fe40000000008 */
[----:B------:R-:W-:-:S08]  /*0f30*/  DFMA R12, R12, R16, -R2 ;  /* 0x000000100c0c722b */ /* 0x000fd00000000802 */
[----:B------:R-:W-:Y:S01]  /*0f40*/  DFMA R12, R8, R16, R12 ;  /* 0x00000010080c722b */ /* 0x000fe2000000000c */
[----:B------:R-:W-:Y:S02]  /*0f50*/  IMAD.MOV.U32 R8, RZ, RZ, 0x652b82fe ;  /* 0x652b82feff087424 */ /* 0x000fe400078e00ff */
[----:B------:R-:W-:-:S05]  /*0f60*/  IMAD.MOV.U32 R9, RZ, RZ, 0x3ff71547 ;  /* 0x3ff71547ff097424 */ /* 0x000fca00078e00ff */
[----:B------:R-:W-:-:S08]  /*0f70*/  DADD R6, R2, R12 ;  /* 0x0000000002067229 */ /* 0x000fd0000000000c */
[----:B------:R-:W-:Y:S02]  /*0f80*/  DFMA R8, R6, R8, 6.75539944105574400000e+15 ;  /* 0x433800000608742b */ /* 0x000fe40000000008 */
[----:B------:R-:W-:Y:S01]  /*0f90*/  FSETP.GEU.AND P0, PT, |R7|, 4.1917929649353027344, PT ;  /* 0x4086232b0700780b */ /* 0x000fe20003f0e200 */
[----:B------:R-:W-:-:S05]  /*0fa0*/  DADD R2, R2, -R6 ;  /* 0x0000000002027229 */ /* 0x000fca0000000806 */
[----:B------:R-:W-:-:S03]  /*0fb0*/  DADD R16, R8, -6.75539944105574400000e+15 ;  /* 0xc338000008107429 */ /* 0x000fc60000000000 */
[----:B------:R-:W-:-:S05]  /*0fc0*/  DADD R2, R12, R2 ;  /* 0x000000000c027229 */ /* 0x000fca0000000002 */
[----:B------:R-:W-:-:S08]  /*0fd0*/  DFMA R4, R16, -R4, R6 ;  /* 0x800000041004722b */ /* 0x000fd00000000006 */
[----:B------:R-:W-:Y:S01]  /*0fe0*/  DFMA R4, R16, -UR8, R4 ;  /* 0x8000000810047c2b */ /* 0x000fe20008000004 */
[----:B------:R-:W-:Y:S01]  /*0ff0*/  UMOV UR8, 0x69ce2bdf ;  /* 0x69ce2bdf00087882 */ /* 0x000fe20000000000 */
[----:B------:R-:W-:Y:S01]  /*1000*/  IMAD.MOV.U32 R16, RZ, RZ, -0x35dec16 ;  /* 0xfca213eaff107424 */ /* 0x000fe200078e00ff */
[----:B------:R-:W-:Y:S01]  /*1010*/  UMOV UR9, 0x3e5ade15 ;  /* 0x3e5ade1500097882 */ /* 0x000fe20000000000 */
[----:B------:R-:W-:-:S06]  /*1020*/  IMAD.MOV.U32 R17, RZ, RZ, 0x3e928af3 ;  /* 0x3e928af3ff117424 */ /* 0x000fcc00078e00ff */
[----:B------:R-:W-:Y:S01]  /*1030*/  DFMA R16, R4, UR8, R16 ;  /* 0x0000000804107c2b */ /* 0x000fe20008000010 */
[----:B------:R-:W-:Y:S01]  /*1040*/  UMOV UR8, 0x62401315 ;  /* 0x6240131500087882 */ /* 0x000fe20000000000 */
[----:B------:R-:W-:-:S06]  /*1050*/  UMOV UR9, 0x3ec71dee ;  /* 0x3ec71dee00097882 */ /* 0x000fcc0000000000 */
[----:B------:R-:W-:Y:S01]  /*1060*/  DFMA R16, R4, R16, UR8 ;  /* 0x0000000804107e2b */ /* 0x000fe20008000010 */
        /* <DEDUP_REMOVED lines=20> */
[----:B------:R-:W-:-:S08]  /*11b0*/  DFMA R16, R4, R16, UR8 ;  /* 0x0000000804107e2b */ /* 0x000fd00008000010 */
[----:B------:R-:W-:-:S08]  /*11c0*/  DFMA R16, R4, R16, 1 ;  /* 0x3ff000000410742b */ /* 0x000fd00000000010 */
[----:B------:R-:W-:-:S10]  /*11d0*/  DFMA R4, R4, R16, 1 ;  /* 0x3ff000000404742b */ /* 0x000fd40000000010 */
[----:B------:R-:W-:Y:S02]  /*11e0*/  IMAD R13, R8, 0x100000, R5 ;  /* 0x00100000080d7824 */ /* 0x000fe400078e0205 */
[----:B------:R-:W-:Y:S01]  /*11f0*/  IMAD.MOV.U32 R12, RZ, RZ, R4 ;  /* 0x000000ffff0c7224 */ /* 0x000fe200078e0004 */
[----:B------:R-:W-:Y:S06]  /*1200*/  @!P0 BRA `(.L_x_41) ;  /* 0x0000000000348947 */ /* 0x000fec0003800000 */
[----:B------:R-:W-:Y:S01]  /*1210*/  FSETP.GEU.AND P1, PT, |R7|, 4.2275390625, PT ;  /* 0x408748000700780b */ /* 0x000fe20003f2e200 */
[C---:B------:R-:W-:Y:S02]  /*1220*/  DADD R12, R6.reuse, +INF ;  /* 0x7ff00000060c7429 */ /* 0x040fe40000000000 */
[----:B------:R-:W-:-:S08]  /*1230*/  DSETP.GEU.AND P0, PT, R6, RZ, PT ;  /* 0x000000ff0600722a */ /* 0x000fd00003f0e000 */
[----:B------:R-:W-:Y:S02]  /*1240*/  FSEL R12, R12, RZ, P0 ;  /* 0x000000ff0c0c7208 */ /* 0x000fe40000000000 */
[----:B------:R-:W-:Y:S01]  /*1250*/  FSEL R13, R13, RZ, P0 ;  /* 0x000000ff0d0d7208 */ /* 0x000fe20000000000 */
[----:B------:R-:W-:Y:S06]  /*1260*/  @P1 BRA `(.L_x_41) ;  /* 0x00000000001c1947 */ /* 0x000fec0003800000 */
[----:B------:R-:W-:Y:S01]  /*1270*/  LEA.HI R6, R8, R8, RZ, 0x1 ;  /* 0x0000000808067211 */ /* 0x000fe200078f08ff */
[----:B------:R-:W-:-:S03]  /*1280*/  IMAD.MOV.U32 R12, RZ, RZ, RZ ;  /* 0x000000ffff0c7224 */ /* 0x000fc600078e00ff */
[----:B------:R-:W-:-:S05]  /*1290*/  SHF.R.S32.HI R7, RZ, 0x1, R6 ;  /* 0x00000001ff077819 */ /* 0x000fca0000011406 */
[----:B------:R-:W-:Y:S02]  /*12a0*/  IMAD.IADD R8, R8, 0x1, -R7 ;  /* 0x0000000108087824 */ /* 0x000fe400078e0a07 */
[----:B------:R-:W-:-:S03]  /*12b0*/  IMAD R5, R7, 0x100000, R5 ;  /* 0x0010000007057824 */ /* 0x000fc600078e0205 */
[----:B------:R-:W-:-:S06]  /*12c0*/  LEA R13, R8, 0x3ff00000, 0x14 ;  /* 0x3ff00000080d7811 */ /* 0x000fcc00078ea0ff */
[----:B------:R-:W-:-:S11]  /*12d0*/  DMUL R12, R4, R12 ;  /* 0x0000000c040c7228 */ /* 0x000fd60000000000 */
.L_x_41:
[----:B------:R-:W-:Y:S01]  /*12e0*/  DFMA R2, R2, R12, R12 ;  /* 0x0000000c0202722b */ /* 0x000fe2000000000c */
[----:B------:R-:W-:Y:S01]  /*12f0*/  IMAD.MOV.U32 R11, RZ, RZ, 0x0 ;  /* 0x00000000ff0b7424 */ /* 0x000fe200078e00ff */
[----:B------:R-:W-:-:S08]  /*1300*/  DSETP.NEU.AND P0, PT, |R12|, +INF , PT ;  /* 0x7ff000000c00742a */ /* 0x000fd00003f0d200 */
[----:B------:R-:W-:Y:S02]  /*1310*/  FSEL R4, R12, R2, !P0 ;  /* 0x000000020c047208 */ /* 0x000fe40004000000 */
[----:B------:R-:W-:Y:S01]  /*1320*/  FSEL R12, R13, R3, !P0 ;  /* 0x000000030d0c7208 */ /* 0x000fe20004000000 */
[----:B------:R-:W-:Y:S06]  /*1330*/  RET.REL.NODEC R10 `(_Z4Ht_3id) ;  /* 0xffffffec0a307950 */ /* 0x000fec0003c3ffff */
.L_x_42:
        /* <DEDUP_REMOVED lines=12> */
.L_x_50:


//--------------------- .text._Z4Ht_2v            --------------------------
	.section	.text._Z4Ht_2v,"ax",@progbits
	.align	128
        .global         _Z4Ht_2v
        .type           _Z4Ht_2v,@function
        .size           _Z4Ht_2v,(.L_x_56 - _Z4Ht_2v)
        .other          _Z4Ht_2v,@"STO_CUDA_ENTRY STV_DEFAULT"
_Z4Ht_2v:
.text._Z4Ht_2v:
        /* <DEDUP_REMOVED lines=14> */
[----:B------:R-:W2:Y:S01]  /*00e0*/  LDC.64 R4, c[0x4][0x8] ;  /* 0x01000200ff047b82 */ /* 0x000ea20000000a00 */
[----:B0-----:R-:W-:-:S04]  /*00f0*/  IMAD.WIDE.U32 R2, R9, 0x14400, R2 ;  /* 0x0001440009027825 */ /* 0x001fc800078e0002 */
[----:B------:R-:W-:-:S06]  /*0100*/  IMAD.WIDE R2, R7, 0x8, R2 ;  /* 0x0000000807027825 */ /* 0x000fcc00078e0202 */
[----:B-1----:R-:W3:Y:S01]  /*0110*/  LDG.E.64 R2, desc[UR4][R2.64] ;  /* 0x0000000402027981 */ /* 0x002ee2000c1e1b00 */
[----:B--2---:R-:W-:-:S04]  /*0120*/  IMAD.WIDE.U32 R4, R9, 0x3600, R4 ;  /* 0x0000360009047825 */ /* 0x004fc800078e0004 */
[----:B------:R-:W-:-:S05]  /*0130*/  IMAD.WIDE R4, R7, 0x8, R4 ;  /* 0x0000000807047825 */ /* 0x000fca00078e0204 */
[----:B---3--:R-:W-:Y:S01]  /*0140*/  STG.E.64 desc[UR4][R4.64], R2 ;  /* 0x0000000204007986 */ /* 0x008fe2000c101b04 */
[----:B------:R-:W-:Y:S05]  /*0150*/  EXIT ;  /* 0x000000000000794d */ /* 0x000fea0003800000 */
.L_x_43:
        /* <DEDUP_REMOVED lines=10> */
.L_x_56:


//--------------------- .text._Z4Ht_1v            --------------------------
	.section	.text._Z4Ht_1v,"ax",@progbits
	.align	128
        .global         _Z4Ht_1v
        .type           _Z4Ht_1v,@function
        .size           _Z4Ht_1v,(.L_x_57 - _Z4Ht_1v)
        .other          _Z4Ht_1v,@"STO_CUDA_ENTRY STV_DEFAULT"
_Z4Ht_1v:
.text._Z4Ht_1v:
        /* <DEDUP_REMOVED lines=22> */
.L_x_44:
        /* <DEDUP_REMOVED lines=10> */
.L_x_57:


//--------------------- .nv.shared._Z12cuda_defcan2v --------------------------
	.section	.nv.shared._Z12cuda_defcan2v,"aw",@nobits
	.sectionflags	@""
	.align	8
.nv.shared._Z12cuda_defcan2v:
	.zero		1040


//--------------------- .nv.shared.reserved.0     --------------------------
	.section	.nv.shared.reserved.0,"aw",@nobits
	.weak		__nv_reservedSMEM_offset_0_alias
	.size		__nv_reservedSMEM_offset_0_alias, 0, 64
	.other		__nv_reservedSMEM_offset_0_alias,@"STO_CUDA_RESERVED_SHARED STV_DEFAULT"
__nv_reservedSMEM_offset_0_alias:
	.zero		0
	.zero		64


//--------------------- .nv.global                --------------------------
	.section	.nv.global,"aw",@nobits
	.align	8
.nv.global:
	.type		d_cuda_defcan_vars,@object
	.size		d_cuda_defcan_vars,(d_g - d_cuda_defcan_vars)
d_cuda_defcan_vars:
	.zero		16
	.type		d_g,@object
	.size		d_g,(d_g_nor1 - d_g)
d_g:
	.zero		216
	.type		d_g_nor1,@object
	.size		d_g_nor1,(d_g_can1 - d_g_nor1)
d_g_nor1:
	.zero		32768
	.type		d_g_can1,@object
	.size		d_g_can1,(d_cuda_defcan_to_sum - d_g_can1)
d_g_can1:
	.zero		32768
	.type		d_cuda_defcan_to_sum,@object
	.size		d_cuda_defcan_to_sum,(d_weightedAVG_data_to_sum - d_cuda_defcan_to_sum)
d_cuda_defcan_to_sum:
	.zero		65536
	.type		d_weightedAVG_data_to_sum,@object
	.size		d_weightedAVG_data_to_sum,(d_Ht - d_weightedAVG_data_to_sum)
d_weightedAVG_data_to_sum:
	.zero		884736
	.type		d_Ht,@object
	.size		d_Ht,(d_H - d_Ht)
d_Ht:
	.zero		884736
	.type		d_H,@object
	.size		d_H,(d_g_ang1 - d_H)
d_H:
	.zero		5308416
	.type		d_g_ang1,@object
	.size		d_g_ang1,(d_image1 - d_g_ang1)
d_g_ang1:
	.zero		16384
	.type		d_image1,@object
	.size		d_image1,(d_image2 - d_image1)
d_image1:
	.zero		1048576
	.type		d_image2,@object
	.size		d_image2,(.L_3 - d_image2)
d_image2:
	.zero		1048576
.L_3:


//--------------------- .nv.shared._Z12cuda_defcan1v --------------------------
	.section	.nv.shared._Z12cuda_defcan1v,"aw",@nobits
	.sectionflags	@""
	.align	8
.nv.shared._Z12cuda_defcan1v:
	.zero		33792


//--------------------- .nv.shared._Z11weightedAVGv --------------------------
	.section	.nv.shared._Z11weightedAVGv,"aw",@nobits
	.sectionflags	@""
	.align	8
.nv.shared._Z11weightedAVGv:
	.zero		33792


//--------------------- .nv.constant0._Z12cuda_defcan2v --------------------------
	.section	.nv.constant0._Z12cuda_defcan2v,"a",@progbits
	.sectionflags	@""
	.align	4
.nv.constant0._Z12cuda_defcan2v:
	.zero		896


//--------------------- .nv.constant0._Z12cuda_defcan1v --------------------------
	.section	.nv.constant0._Z12cuda_defcan1v,"a",@progbits
	.sectionflags	@""
	.align	4
.nv.constant0._Z12cuda_defcan1v:
	.zero		896


//--------------------- .nv.constant0._Z13cuda_roberts8v --------------------------
	.section	.nv.constant0._Z13cuda_roberts8v,"a",@progbits
	.sectionflags	@""
	.align	4
.nv.constant0._Z13cuda_roberts8v:
	.zero		896


//--------------------- .nv.constant0._Z11weightedAVGv --------------------------
	.section	.nv.constant0._Z11weightedAVGv,"a",@progbits
	.sectionflags	@""
	.align	4
.nv.constant0._Z11weightedAVGv:
	.zero		896


//--------------------- .nv.constant0._Z4Ht_3id   --------------------------
	.section	.nv.constant0._Z4Ht_3id,"a",@progbits
	.sectionflags	@""
	.align	4
.nv.constant0._Z4Ht_3id:
	.zero		912


//--------------------- .nv.constant0._Z4Ht_2v    --------------------------
	.section	.nv.constant0._Z4Ht_2v,"a",@progbits
	.sectionflags	@""
	.align	4
.nv.constant0._Z4Ht_2v:
	.zero		896


//--------------------- .nv.constant0._Z4Ht_1v    --------------------------
	.section	.nv.constant0._Z4Ht_1v,"a",@progbits
	.sectionflags	@""
	.align	4
.nv.constant0._Z4Ht_1v:
	.zero		896


//--------------------- SYMBOLS --------------------------

	.type		.nv.reservedSmem.offset0,@object
	.size		.nv.reservedSmem.offset0,0x4
	.type		.nv.reservedSmem.cap,@object
	.size		.nv.reservedSmem.cap,0x4
